//
// Generated by NVIDIA NVVM Compiler
//
// Compiler Build ID: CL-36424714
// Cuda compilation tools, release 13.0, V13.0.88
// Based on NVVM 20.0.0
//

.version 9.0
.target sm_100
.address_size 64


.entry _Z8_pcm_d_sPdS_PKdS1_S1_S1_S1_i(
	.param .u64 .ptr .align 1 _Z8_pcm_d_sPdS_PKdS1_S1_S1_S1_i_param_0,
	.param .u64 .ptr .align 1 _Z8_pcm_d_sPdS_PKdS1_S1_S1_S1_i_param_1,
	.param .u64 .ptr .align 1 _Z8_pcm_d_sPdS_PKdS1_S1_S1_S1_i_param_2,
	.param .u64 .ptr .align 1 _Z8_pcm_d_sPdS_PKdS1_S1_S1_S1_i_param_3,
	.param .u64 .ptr .align 1 _Z8_pcm_d_sPdS_PKdS1_S1_S1_S1_i_param_4,
	.param .u64 .ptr .align 1 _Z8_pcm_d_sPdS_PKdS1_S1_S1_S1_i_param_5,
	.param .u64 .ptr .align 1 _Z8_pcm_d_sPdS_PKdS1_S1_S1_S1_i_param_6,
	.param .u32 _Z8_pcm_d_sPdS_PKdS1_S1_S1_S1_i_param_7
)
{
	.reg .pred 	%p<12>;
	.reg .b32 	%r<37>;
	.reg .b32 	%f<7>;
	.reg .b64 	%rd<38>;
	.reg .b64 	%fd<154>;

	ld.param.u64 	%rd2, [_Z8_pcm_d_sPdS_PKdS1_S1_S1_S1_i_param_0];
	ld.param.u64 	%rd4, [_Z8_pcm_d_sPdS_PKdS1_S1_S1_S1_i_param_2];
	ld.param.u64 	%rd8, [_Z8_pcm_d_sPdS_PKdS1_S1_S1_S1_i_param_5];
	ld.param.u32 	%r9, [_Z8_pcm_d_sPdS_PKdS1_S1_S1_S1_i_param_7];
	cvta.to.global.u64 	%rd1, %rd8;
	mov.u32 	%r10, %ctaid.x;
	mov.u32 	%r11, %ntid.x;
	mov.u32 	%r12, %tid.x;
	mad.lo.s32 	%r1, %r10, %r11, %r12;
	mov.u32 	%r13, %ctaid.y;
	mov.u32 	%r14, %ntid.y;
	mov.u32 	%r15, %tid.y;
	mad.lo.s32 	%r16, %r13, %r14, %r15;
	max.s32 	%r17, %r1, %r16;
	setp.ge.s32 	%p1, %r17, %r9;
	@%p1 bra 	$L__BB0_10;
	cvta.to.global.u64 	%rd9, %rd4;
	mul.wide.s32 	%rd10, %r1, 8;
	add.s64 	%rd11, %rd1, %rd10;
	ld.global.f64 	%fd1, [%rd11];
	mul.wide.u32 	%rd12, %r16, 8;
	add.s64 	%rd13, %rd1, %rd12;
	ld.global.f64 	%fd20, [%rd13];
	mul.f64 	%fd21, %fd1, %fd20;
	mul.f64 	%fd22, %fd20, %fd20;
	fma.rn.f64 	%fd23, %fd1, %fd1, %fd22;
	sqrt.rn.f64 	%fd24, %fd23;
	div.rn.f64 	%fd25, %fd21, %fd24;
	mul.lo.s32 	%r18, %r1, 3;
	mul.wide.s32 	%rd14, %r18, 8;
	add.s64 	%rd15, %rd9, %rd14;
	ld.global.f64 	%fd26, [%rd15];
	ld.global.f64 	%fd27, [%rd15+8];
	ld.global.f64 	%fd28, [%rd15+16];
	mul.lo.s32 	%r3, %r16, 3;
	mul.wide.u32 	%rd16, %r3, 8;
	add.s64 	%rd17, %rd9, %rd16;
	ld.global.f64 	%fd29, [%rd17];
	ld.global.f64 	%fd30, [%rd17+8];
	ld.global.f64 	%fd31, [%rd17+16];
	sub.f64 	%fd2, %fd26, %fd29;
	sub.f64 	%fd3, %fd27, %fd30;
	sub.f64 	%fd4, %fd28, %fd31;
	abs.f64 	%fd32, %fd2;
	abs.f64 	%fd33, %fd3;
	abs.f64 	%fd34, %fd4;
	add.f64 	%fd35, %fd32, %fd33;
	add.f64 	%fd36, %fd35, %fd34;
	min.f64 	%fd37, %fd32, %fd33;
	max.f64 	%fd38, %fd32, %fd33;
	min.f64 	%fd39, %fd38, %fd34;
	max.f64 	%fd40, %fd38, %fd34;
	{
	.reg .b32 %temp; 
	mov.b64 	{%temp, %r19}, %fd40;
	}
	and.b32  	%r20, %r19, -4194304;
	xor.b32  	%r21, %r20, 2144337920;
	mov.b32 	%r22, 0;
	mov.b64 	%fd41, {%r22, %r21};
	mul.f64 	%fd42, %fd39, %fd41;
	mul.f64 	%fd43, %fd37, %fd41;
	mul.f64 	%fd44, %fd40, %fd41;
	mul.f64 	%fd45, %fd42, %fd42;
	fma.rn.f64 	%fd46, %fd43, %fd43, %fd45;
	fma.rn.f64 	%fd47, %fd44, %fd44, %fd46;
	min.f64 	%fd48, %fd47, 0d7FEFFFFFFFFFFFFF;
	rsqrt.approx.ftz.f64 	%fd49, %fd48;
	mul.rn.f64 	%fd50, %fd49, %fd49;
	neg.f64 	%fd51, %fd50;
	fma.rn.f64 	%fd52, %fd48, %fd51, 0d3FF0000000000000;
	fma.rn.f64 	%fd53, %fd52, 0d3FD8000000000000, 0d3FE0000000000000;
	mul.rn.f64 	%fd54, %fd52, %fd49;
	fma.rn.f64 	%fd55, %fd53, %fd54, %fd49;
	mul.f64 	%fd56, %fd47, %fd55;
	or.b32  	%r23, %r20, 1048576;
	mov.b64 	%fd57, {%r22, %r23};
	mul.f64 	%fd58, %fd57, %fd56;
	setp.gt.f64 	%p2, %fd36, %fd40;
	selp.f64 	%fd59, %fd58, %fd36, %p2;
	mov.f64 	%fd60, 0d7FF0000000000000;
	{
	.reg .b32 %temp; 
	mov.b64 	{%temp, %r24}, %fd60;
	}
	setp.lt.u32 	%p3, %r19, %r24;
	selp.f64 	%fd61, %fd59, %fd40, %p3;
	mul.f64 	%fd5, %fd25, %fd61;
	setp.ne.s32 	%p4, %r1, %r16;
	setp.eq.s32 	%p5, %r1, %r16;
	selp.f64 	%fd6, 0d3FF0000000000000, %fd61, %p5;
	abs.f64 	%fd62, %fd5;
	fma.rn.f64 	%fd63, %fd62, 0dBCF0679AFBA6F279, 0d3D47088FDB46FA5F;
	fma.rn.f64 	%fd64, %fd63, %fd62, 0dBD8DF9F9B976A9B2;
	fma.rn.f64 	%fd65, %fd64, %fd62, 0d3DC7F1F5590CC332;
	fma.rn.f64 	%fd66, %fd65, %fd62, 0dBDFA28A3CD2D56C4;
	fma.rn.f64 	%fd67, %fd66, %fd62, 0d3E2485EE67835925;
	fma.rn.f64 	%fd68, %fd67, %fd62, 0dBE476DB45919F583;
	fma.rn.f64 	%fd69, %fd68, %fd62, 0d3E62D698D98C8D71;
	fma.rn.f64 	%fd70, %fd69, %fd62, 0dBE720A2C7155D5C6;
	fma.rn.f64 	%fd71, %fd70, %fd62, 0dBE41D29B37CA1397;
	fma.rn.f64 	%fd72, %fd71, %fd62, 0d3EA2EF6CC0F67A49;
	fma.rn.f64 	%fd73, %fd72, %fd62, 0dBEC102B892333B6F;
	fma.rn.f64 	%fd74, %fd73, %fd62, 0d3ECA30375BA9A84E;
	fma.rn.f64 	%fd75, %fd74, %fd62, 0d3ECAAD18DEDEA43E;
	fma.rn.f64 	%fd76, %fd75, %fd62, 0dBEFF05355BC5B225;
	fma.rn.f64 	%fd77, %fd76, %fd62, 0d3F10E37A3108BC8B;
	fma.rn.f64 	%fd78, %fd77, %fd62, 0d3EFB292D828E5CB2;
	fma.rn.f64 	%fd79, %fd78, %fd62, 0dBF4356626EBF9BFA;
	fma.rn.f64 	%fd80, %fd79, %fd62, 0d3F5BCA68F73D6AFC;
	fma.rn.f64 	%fd81, %fd80, %fd62, 0dBF2B6B69EBBC280B;
	fma.rn.f64 	%fd82, %fd81, %fd62, 0dBF9396685912A453;
	fma.rn.f64 	%fd83, %fd82, %fd62, 0d3FBA4F4E2A1ABEF8;
	fma.rn.f64 	%fd84, %fd83, %fd62, 0d3FE45F306DC9C8BB;
	fma.rn.f64 	%fd85, %fd84, %fd62, 0d3FC06EBA8214DB69;
	fma.rn.f64 	%fd86, %fd85, %fd62, %fd62;
	sub.f64 	%fd87, %fd62, %fd86;
	fma.rn.f64 	%fd88, %fd85, %fd62, %fd87;
	neg.f64 	%fd89, %fd86;
	neg.f64 	%fd90, %fd88;
	cvt.rn.f32.f64 	%f2, %fd86;
	mul.f32 	%f3, %f2, 0fBFB8AA3B;
	cvt.rni.f32.f32 	%f4, %f3;
	cvt.f64.f32 	%fd91, %f4;
	fma.rn.f64 	%fd92, %fd91, 0dBFE62E42FEFA39EF, %fd89;
	fma.rn.f64 	%fd93, %fd92, 0d3E5AE904A4741B81, 0d3E928A27F89B6999;
	fma.rn.f64 	%fd94, %fd93, %fd92, 0d3EC71DE715FF7E07;
	fma.rn.f64 	%fd95, %fd94, %fd92, 0d3EFA019A6B0AC45A;
	fma.rn.f64 	%fd96, %fd95, %fd92, 0d3F2A01A017EED94F;
	fma.rn.f64 	%fd97, %fd96, %fd92, 0d3F56C16C17F2A71B;
	fma.rn.f64 	%fd98, %fd97, %fd92, 0d3F811111111173C4;
	fma.rn.f64 	%fd99, %fd98, %fd92, 0d3FA555555555211A;
	fma.rn.f64 	%fd100, %fd99, %fd92, 0d3FC5555555555540;
	fma.rn.f64 	%fd101, %fd100, %fd92, 0d3FE0000000000005;
	mul.f64 	%fd102, %fd92, %fd101;
	fma.rn.f64 	%fd103, %fd102, %fd92, %fd90;
	add.f64 	%fd104, %fd92, %fd103;
	ex2.approx.ftz.f32 	%f5, %f4;
	cvt.f64.f32 	%fd105, %f5;
	mov.f64 	%fd106, 0d3FF0000000000000;
	sub.f64 	%fd107, %fd106, %fd105;
	neg.f64 	%fd108, %fd104;
	fma.rn.f64 	%fd109, %fd108, %fd105, %fd107;
	setp.ge.f64 	%p6, %fd62, 0d4017AFB48DC96626;
	selp.f64 	%fd110, 0d3FF0000000000000, %fd109, %p6;
	copysign.f64 	%fd111, %fd5, %fd110;
	div.rn.f64 	%fd151, %fd111, %fd6;
	@%p4 bra 	$L__BB0_3;
	ld.param.u64 	%rd37, [_Z8_pcm_d_sPdS_PKdS1_S1_S1_S1_i_param_6];
	mul.f64 	%fd112, %fd1, 0d3FE9884533D43651;
	cvta.to.global.u64 	%rd18, %rd37;
	mul.wide.u32 	%rd19, %r1, 8;
	add.s64 	%rd20, %rd18, %rd19;
	ld.global.f64 	%fd113, [%rd20];
	div.rn.f64 	%fd151, %fd112, %fd113;
$L__BB0_3:
	ld.param.u64 	%rd34, [_Z8_pcm_d_sPdS_PKdS1_S1_S1_S1_i_param_1];
	mad.lo.s32 	%r4, %r9, %r1, %r16;
	cvta.to.global.u64 	%rd21, %rd34;
	mul.wide.s32 	%rd22, %r4, 8;
	add.s64 	%rd23, %rd21, %rd22;
	st.global.f64 	[%rd23], %fd151;
	setp.eq.s64 	%p7, %rd2, 0;
	@%p7 bra 	$L__BB0_10;
	ld.param.u64 	%rd35, [_Z8_pcm_d_sPdS_PKdS1_S1_S1_S1_i_param_3];
	cvta.to.global.u64 	%rd24, %rd35;
	add.s64 	%rd26, %rd24, %rd16;
	ld.global.f64 	%fd114, [%rd26];
	ld.global.f64 	%fd115, [%rd26+8];
	ld.global.f64 	%fd116, [%rd26+16];
	fma.rn.f64 	%fd117, %fd2, %fd114, 0d0000000000000000;
	fma.rn.f64 	%fd118, %fd3, %fd115, %fd117;
	fma.rn.f64 	%fd10, %fd4, %fd116, %fd118;
	add.f64 	%fd11, %fd5, %fd5;
	neg.f64 	%fd119, %fd5;
	mul.f64 	%fd12, %fd5, %fd119;
	fma.rn.f64 	%fd120, %fd12, 0d3FF71547652B82FE, 0d4338000000000000;
	{
	.reg .b32 %temp; 
	mov.b64 	{%r5, %temp}, %fd120;
	}
	mov.f64 	%fd121, 0dC338000000000000;
	add.rn.f64 	%fd122, %fd120, %fd121;
	fma.rn.f64 	%fd123, %fd122, 0dBFE62E42FEFA39EF, %fd12;
	fma.rn.f64 	%fd124, %fd122, 0dBC7ABC9E3B39803F, %fd123;
	fma.rn.f64 	%fd125, %fd124, 0d3E5ADE1569CE2BDF, 0d3E928AF3FCA213EA;
	fma.rn.f64 	%fd126, %fd125, %fd124, 0d3EC71DEE62401315;
	fma.rn.f64 	%fd127, %fd126, %fd124, 0d3EFA01997C89EB71;
	fma.rn.f64 	%fd128, %fd127, %fd124, 0d3F2A01A014761F65;
	fma.rn.f64 	%fd129, %fd128, %fd124, 0d3F56C16C1852B7AF;
	fma.rn.f64 	%fd130, %fd129, %fd124, 0d3F81111111122322;
	fma.rn.f64 	%fd131, %fd130, %fd124, 0d3FA55555555502A1;
	fma.rn.f64 	%fd132, %fd131, %fd124, 0d3FC5555555555511;
	fma.rn.f64 	%fd133, %fd132, %fd124, 0d3FE000000000000B;
	fma.rn.f64 	%fd134, %fd133, %fd124, 0d3FF0000000000000;
	fma.rn.f64 	%fd135, %fd134, %fd124, 0d3FF0000000000000;
	{
	.reg .b32 %temp; 
	mov.b64 	{%r6, %temp}, %fd135;
	}
	{
	.reg .b32 %temp; 
	mov.b64 	{%temp, %r7}, %fd135;
	}
	shl.b32 	%r25, %r5, 20;
	add.s32 	%r26, %r25, %r7;
	mov.b64 	%fd152, {%r6, %r26};
	{
	.reg .b32 %temp; 
	mov.b64 	{%temp, %r27}, %fd12;
	}
	mov.b32 	%f6, %r27;
	abs.f32 	%f1, %f6;
	setp.lt.f32 	%p8, %f1, 0f4086232B;
	@%p8 bra 	$L__BB0_7;
	setp.lt.f64 	%p9, %fd12, 0d0000000000000000;
	add.f64 	%fd136, %fd12, 0d7FF0000000000000;
	selp.f64 	%fd152, 0d0000000000000000, %fd136, %p9;
	setp.geu.f32 	%p10, %f1, 0f40874800;
	@%p10 bra 	$L__BB0_7;
	shr.u32 	%r28, %r5, 31;
	add.s32 	%r29, %r5, %r28;
	shr.s32 	%r30, %r29, 1;
	shl.b32 	%r31, %r30, 20;
	add.s32 	%r32, %r7, %r31;
	mov.b64 	%fd137, {%r6, %r32};
	sub.s32 	%r33, %r5, %r30;
	shl.b32 	%r34, %r33, 20;
	add.s32 	%r35, %r34, 1072693248;
	mov.b32 	%r36, 0;
	mov.b64 	%fd138, {%r36, %r35};
	mul.f64 	%fd152, %fd138, %fd137;
$L__BB0_7:
	mul.f64 	%fd139, %fd6, %fd6;
	setp.ne.s32 	%p11, %r1, %r16;
	div.rn.f64 	%fd140, %fd11, 0dBFFC5BF891B4EF6A;
	mul.f64 	%fd141, %fd140, %fd152;
	mul.f64 	%fd142, %fd10, %fd141;
	mul.f64 	%fd143, %fd6, %fd139;
	div.rn.f64 	%fd144, %fd142, %fd143;
	mul.f64 	%fd145, %fd151, %fd10;
	div.rn.f64 	%fd146, %fd145, %fd139;
	add.f64 	%fd153, %fd146, %fd144;
	@%p11 bra 	$L__BB0_9;
	ld.param.u64 	%rd36, [_Z8_pcm_d_sPdS_PKdS1_S1_S1_S1_i_param_4];
	mul.wide.u32 	%rd27, %r1, 8;
	add.s64 	%rd28, %rd1, %rd27;
	ld.global.f64 	%fd147, [%rd28];
	mul.f64 	%fd148, %fd147, 0dBFE9884533D43651;
	cvta.to.global.u64 	%rd29, %rd36;
	add.s64 	%rd30, %rd29, %rd27;
	ld.global.f64 	%fd149, [%rd30];
	add.f64 	%fd150, %fd149, %fd149;
	div.rn.f64 	%fd153, %fd148, %fd150;
$L__BB0_9:
	cvta.to.global.u64 	%rd31, %rd2;
	add.s64 	%rd33, %rd31, %rd22;
	st.global.f64 	[%rd33], %fd153;
$L__BB0_10:
	ret;

}
.entry _Z10_pcm_dD_dSPdS_PKdS1_S1_S1_S1_i(
	.param .u64 .ptr .align 1 _Z10_pcm_dD_dSPdS_PKdS1_S1_S1_S1_i_param_0,
	.param .u64 .ptr .align 1 _Z10_pcm_dD_dSPdS_PKdS1_S1_S1_S1_i_param_1,
	.param .u64 .ptr .align 1 _Z10_pcm_dD_dSPdS_PKdS1_S1_S1_S1_i_param_2,
	.param .u64 .ptr .align 1 _Z10_pcm_dD_dSPdS_PKdS1_S1_S1_S1_i_param_3,
	.param .u64 .ptr .align 1 _Z10_pcm_dD_dSPdS_PKdS1_S1_S1_S1_i_param_4,
	.param .u64 .ptr .align 1 _Z10_pcm_dD_dSPdS_PKdS1_S1_S1_S1_i_param_5,
	.param .u64 .ptr .align 1 _Z10_pcm_dD_dSPdS_PKdS1_S1_S1_S1_i_param_6,
	.param .u32 _Z10_pcm_dD_dSPdS_PKdS1_S1_S1_S1_i_param_7
)
{
	.reg .pred 	%p<12>;
	.reg .b32 	%r<38>;
	.reg .b32 	%f<7>;
	.reg .b64 	%rd<32>;
	.reg .b64 	%fd<170>;

	ld.param.u64 	%rd2, [_Z10_pcm_dD_dSPdS_PKdS1_S1_S1_S1_i_param_0];
	ld.param.u64 	%rd4, [_Z10_pcm_dD_dSPdS_PKdS1_S1_S1_S1_i_param_2];
	ld.param.u64 	%rd6, [_Z10_pcm_dD_dSPdS_PKdS1_S1_S1_S1_i_param_5];
	ld.param.u32 	%r9, [_Z10_pcm_dD_dSPdS_PKdS1_S1_S1_S1_i_param_7];
	mov.u32 	%r10, %ctaid.x;
	mov.u32 	%r11, %ntid.x;
	mov.u32 	%r12, %tid.x;
	mad.lo.s32 	%r1, %r10, %r11, %r12;
	mov.u32 	%r13, %ctaid.y;
	mov.u32 	%r14, %ntid.y;
	mov.u32 	%r15, %tid.y;
	mad.lo.s32 	%r16, %r13, %r14, %r15;
	max.s32 	%r17, %r1, %r16;
	setp.ge.s32 	%p1, %r17, %r9;
	@%p1 bra 	$L__BB1_6;
	cvta.to.global.u64 	%rd7, %rd6;
	cvta.to.global.u64 	%rd8, %rd4;
	mul.wide.s32 	%rd9, %r1, 8;
	add.s64 	%rd10, %rd7, %rd9;
	ld.global.f64 	%fd17, [%rd10];
	mul.wide.u32 	%rd11, %r16, 8;
	add.s64 	%rd12, %rd7, %rd11;
	ld.global.f64 	%fd18, [%rd12];
	mul.f64 	%fd19, %fd17, %fd18;
	mul.f64 	%fd20, %fd18, %fd18;
	fma.rn.f64 	%fd21, %fd17, %fd17, %fd20;
	sqrt.rn.f64 	%fd22, %fd21;
	div.rn.f64 	%fd1, %fd19, %fd22;
	mul.lo.s32 	%r18, %r1, 3;
	mul.wide.s32 	%rd13, %r18, 8;
	add.s64 	%rd14, %rd8, %rd13;
	ld.global.f64 	%fd23, [%rd14];
	mul.lo.s32 	%r3, %r16, 3;
	mul.wide.u32 	%rd15, %r3, 8;
	add.s64 	%rd16, %rd8, %rd15;
	ld.global.f64 	%fd24, [%rd16];
	sub.f64 	%fd2, %fd23, %fd24;
	ld.global.f64 	%fd25, [%rd14+8];
	ld.global.f64 	%fd26, [%rd16+8];
	sub.f64 	%fd3, %fd25, %fd26;
	ld.global.f64 	%fd27, [%rd14+16];
	ld.global.f64 	%fd28, [%rd16+16];
	sub.f64 	%fd4, %fd27, %fd28;
	abs.f64 	%fd29, %fd2;
	abs.f64 	%fd30, %fd3;
	abs.f64 	%fd31, %fd4;
	add.f64 	%fd32, %fd29, %fd30;
	add.f64 	%fd33, %fd32, %fd31;
	min.f64 	%fd34, %fd29, %fd30;
	max.f64 	%fd35, %fd29, %fd30;
	min.f64 	%fd36, %fd35, %fd31;
	max.f64 	%fd37, %fd35, %fd31;
	{
	.reg .b32 %temp; 
	mov.b64 	{%temp, %r19}, %fd37;
	}
	and.b32  	%r20, %r19, -4194304;
	xor.b32  	%r21, %r20, 2144337920;
	mov.b32 	%r22, 0;
	mov.b64 	%fd38, {%r22, %r21};
	mul.f64 	%fd39, %fd36, %fd38;
	mul.f64 	%fd40, %fd34, %fd38;
	mul.f64 	%fd41, %fd37, %fd38;
	mul.f64 	%fd42, %fd39, %fd39;
	fma.rn.f64 	%fd43, %fd40, %fd40, %fd42;
	fma.rn.f64 	%fd44, %fd41, %fd41, %fd43;
	min.f64 	%fd45, %fd44, 0d7FEFFFFFFFFFFFFF;
	rsqrt.approx.ftz.f64 	%fd46, %fd45;
	mul.rn.f64 	%fd47, %fd46, %fd46;
	neg.f64 	%fd48, %fd47;
	fma.rn.f64 	%fd49, %fd45, %fd48, 0d3FF0000000000000;
	fma.rn.f64 	%fd50, %fd49, 0d3FD8000000000000, 0d3FE0000000000000;
	mul.rn.f64 	%fd51, %fd49, %fd46;
	fma.rn.f64 	%fd52, %fd50, %fd51, %fd46;
	mul.f64 	%fd53, %fd44, %fd52;
	or.b32  	%r23, %r20, 1048576;
	mov.b64 	%fd54, {%r22, %r23};
	mul.f64 	%fd55, %fd54, %fd53;
	setp.gt.f64 	%p2, %fd33, %fd37;
	selp.f64 	%fd56, %fd55, %fd33, %p2;
	mov.f64 	%fd57, 0d7FF0000000000000;
	{
	.reg .b32 %temp; 
	mov.b64 	{%temp, %r24}, %fd57;
	}
	setp.lt.u32 	%p3, %r19, %r24;
	selp.f64 	%fd58, %fd56, %fd37, %p3;
	mul.f64 	%fd5, %fd1, %fd58;
	mul.f64 	%fd6, %fd5, %fd5;
	setp.eq.s32 	%p4, %r1, %r16;
	selp.f64 	%fd7, 0d3FF0000000000000, %fd58, %p4;
	mul.f64 	%fd8, %fd7, %fd7;
	neg.f64 	%fd59, %fd6;
	fma.rn.f64 	%fd60, %fd6, 0dBFF71547652B82FE, 0d4338000000000000;
	{
	.reg .b32 %temp; 
	mov.b64 	{%r4, %temp}, %fd60;
	}
	mov.f64 	%fd61, 0dC338000000000000;
	add.rn.f64 	%fd62, %fd60, %fd61;
	fma.rn.f64 	%fd63, %fd62, 0dBFE62E42FEFA39EF, %fd59;
	fma.rn.f64 	%fd64, %fd62, 0dBC7ABC9E3B39803F, %fd63;
	fma.rn.f64 	%fd65, %fd64, 0d3E5ADE1569CE2BDF, 0d3E928AF3FCA213EA;
	fma.rn.f64 	%fd66, %fd65, %fd64, 0d3EC71DEE62401315;
	fma.rn.f64 	%fd67, %fd66, %fd64, 0d3EFA01997C89EB71;
	fma.rn.f64 	%fd68, %fd67, %fd64, 0d3F2A01A014761F65;
	fma.rn.f64 	%fd69, %fd68, %fd64, 0d3F56C16C1852B7AF;
	fma.rn.f64 	%fd70, %fd69, %fd64, 0d3F81111111122322;
	fma.rn.f64 	%fd71, %fd70, %fd64, 0d3FA55555555502A1;
	fma.rn.f64 	%fd72, %fd71, %fd64, 0d3FC5555555555511;
	fma.rn.f64 	%fd73, %fd72, %fd64, 0d3FE000000000000B;
	fma.rn.f64 	%fd74, %fd73, %fd64, 0d3FF0000000000000;
	fma.rn.f64 	%fd75, %fd74, %fd64, 0d3FF0000000000000;
	{
	.reg .b32 %temp; 
	mov.b64 	{%r5, %temp}, %fd75;
	}
	{
	.reg .b32 %temp; 
	mov.b64 	{%temp, %r6}, %fd75;
	}
	shl.b32 	%r25, %r4, 20;
	add.s32 	%r26, %r25, %r6;
	mov.b64 	%fd169, {%r5, %r26};
	{
	.reg .b32 %temp; 
	mov.b64 	{%temp, %r27}, %fd59;
	}
	mov.b32 	%f2, %r27;
	abs.f32 	%f1, %f2;
	setp.lt.f32 	%p5, %f1, 0f4086232B;
	@%p5 bra 	$L__BB1_4;
	setp.gt.f64 	%p6, %fd6, 0d0000000000000000;
	mov.f64 	%fd76, 0d7FF0000000000000;
	sub.f64 	%fd77, %fd76, %fd6;
	selp.f64 	%fd169, 0d0000000000000000, %fd77, %p6;
	setp.geu.f32 	%p7, %f1, 0f40874800;
	@%p7 bra 	$L__BB1_4;
	shr.u32 	%r28, %r4, 31;
	add.s32 	%r29, %r4, %r28;
	shr.s32 	%r30, %r29, 1;
	shl.b32 	%r31, %r30, 20;
	add.s32 	%r32, %r6, %r31;
	mov.b64 	%fd78, {%r5, %r32};
	sub.s32 	%r33, %r4, %r30;
	shl.b32 	%r34, %r33, 20;
	add.s32 	%r35, %r34, 1072693248;
	mov.b32 	%r36, 0;
	mov.b64 	%fd79, {%r36, %r35};
	mul.f64 	%fd169, %fd79, %fd78;
$L__BB1_4:
	ld.param.u64 	%rd30, [_Z10_pcm_dD_dSPdS_PKdS1_S1_S1_S1_i_param_1];
	abs.f64 	%fd80, %fd5;
	fma.rn.f64 	%fd81, %fd80, 0dBCF0679AFBA6F279, 0d3D47088FDB46FA5F;
	fma.rn.f64 	%fd82, %fd81, %fd80, 0dBD8DF9F9B976A9B2;
	fma.rn.f64 	%fd83, %fd82, %fd80, 0d3DC7F1F5590CC332;
	fma.rn.f64 	%fd84, %fd83, %fd80, 0dBDFA28A3CD2D56C4;
	fma.rn.f64 	%fd85, %fd84, %fd80, 0d3E2485EE67835925;
	fma.rn.f64 	%fd86, %fd85, %fd80, 0dBE476DB45919F583;
	fma.rn.f64 	%fd87, %fd86, %fd80, 0d3E62D698D98C8D71;
	fma.rn.f64 	%fd88, %fd87, %fd80, 0dBE720A2C7155D5C6;
	fma.rn.f64 	%fd89, %fd88, %fd80, 0dBE41D29B37CA1397;
	fma.rn.f64 	%fd90, %fd89, %fd80, 0d3EA2EF6CC0F67A49;
	fma.rn.f64 	%fd91, %fd90, %fd80, 0dBEC102B892333B6F;
	fma.rn.f64 	%fd92, %fd91, %fd80, 0d3ECA30375BA9A84E;
	fma.rn.f64 	%fd93, %fd92, %fd80, 0d3ECAAD18DEDEA43E;
	fma.rn.f64 	%fd94, %fd93, %fd80, 0dBEFF05355BC5B225;
	fma.rn.f64 	%fd95, %fd94, %fd80, 0d3F10E37A3108BC8B;
	fma.rn.f64 	%fd96, %fd95, %fd80, 0d3EFB292D828E5CB2;
	fma.rn.f64 	%fd97, %fd96, %fd80, 0dBF4356626EBF9BFA;
	fma.rn.f64 	%fd98, %fd97, %fd80, 0d3F5BCA68F73D6AFC;
	fma.rn.f64 	%fd99, %fd98, %fd80, 0dBF2B6B69EBBC280B;
	fma.rn.f64 	%fd100, %fd99, %fd80, 0dBF9396685912A453;
	fma.rn.f64 	%fd101, %fd100, %fd80, 0d3FBA4F4E2A1ABEF8;
	fma.rn.f64 	%fd102, %fd101, %fd80, 0d3FE45F306DC9C8BB;
	fma.rn.f64 	%fd103, %fd102, %fd80, 0d3FC06EBA8214DB69;
	fma.rn.f64 	%fd104, %fd103, %fd80, %fd80;
	neg.f64 	%fd105, %fd104;
	cvt.rn.f32.f64 	%f3, %fd104;
	mul.f32 	%f4, %f3, 0fBFB8AA3B;
	cvt.rni.f32.f32 	%f5, %f4;
	cvt.f64.f32 	%fd106, %f5;
	fma.rn.f64 	%fd107, %fd106, 0dBFE62E42FEFA39EF, %fd105;
	ex2.approx.ftz.f32 	%f6, %f5;
	cvt.f64.f32 	%fd108, %f6;
	setp.eq.s32 	%p8, %r1, %r16;
	add.f64 	%fd109, %fd5, %fd5;
	div.rn.f64 	%fd110, %fd109, 0dBFFC5BF891B4EF6A;
	setp.ge.f64 	%p9, %fd80, 0d4017AFB48DC96626;
	fma.rn.f64 	%fd111, %fd107, 0d3E5AE904A4741B81, 0d3E928A27F89B6999;
	fma.rn.f64 	%fd112, %fd111, %fd107, 0d3EC71DE715FF7E07;
	fma.rn.f64 	%fd113, %fd112, %fd107, 0d3EFA019A6B0AC45A;
	fma.rn.f64 	%fd114, %fd113, %fd107, 0d3F2A01A017EED94F;
	fma.rn.f64 	%fd115, %fd114, %fd107, 0d3F56C16C17F2A71B;
	fma.rn.f64 	%fd116, %fd115, %fd107, 0d3F811111111173C4;
	fma.rn.f64 	%fd117, %fd116, %fd107, 0d3FA555555555211A;
	fma.rn.f64 	%fd118, %fd117, %fd107, 0d3FC5555555555540;
	fma.rn.f64 	%fd119, %fd118, %fd107, 0d3FE0000000000005;
	mul.f64 	%fd120, %fd107, %fd119;
	sub.f64 	%fd121, %fd80, %fd104;
	fma.rn.f64 	%fd122, %fd103, %fd80, %fd121;
	neg.f64 	%fd123, %fd122;
	fma.rn.f64 	%fd124, %fd120, %fd107, %fd123;
	add.f64 	%fd125, %fd107, %fd124;
	neg.f64 	%fd126, %fd125;
	mov.f64 	%fd127, 0d3FF0000000000000;
	sub.f64 	%fd128, %fd127, %fd108;
	fma.rn.f64 	%fd129, %fd126, %fd108, %fd128;
	selp.f64 	%fd130, 0d3FF0000000000000, %fd129, %p9;
	copysign.f64 	%fd131, %fd5, %fd130;
	fma.rn.f64 	%fd132, %fd110, %fd169, %fd131;
	neg.f64 	%fd133, %fd132;
	div.rn.f64 	%fd134, %fd133, %fd8;
	selp.f64 	%fd13, 0d0000000000000000, %fd134, %p8;
	div.rn.f64 	%fd14, %fd2, %fd7;
	div.rn.f64 	%fd15, %fd3, %fd7;
	div.rn.f64 	%fd16, %fd4, %fd7;
	mul.f64 	%fd135, %fd14, %fd13;
	mad.lo.s32 	%r7, %r9, %r1, %r16;
	cvta.to.global.u64 	%rd17, %rd30;
	mul.wide.s32 	%rd18, %r7, 8;
	add.s64 	%rd19, %rd17, %rd18;
	st.global.f64 	[%rd19], %fd135;
	mul.f64 	%fd136, %fd15, %fd13;
	mul.lo.s32 	%r37, %r9, %r9;
	mul.wide.u32 	%rd1, %r37, 8;
	add.s64 	%rd20, %rd19, %rd1;
	st.global.f64 	[%rd20], %fd136;
	mul.f64 	%fd137, %fd16, %fd13;
	add.s64 	%rd21, %rd20, %rd1;
	st.global.f64 	[%rd21], %fd137;
	setp.eq.s64 	%p10, %rd2, 0;
	@%p10 bra 	$L__BB1_6;
	ld.param.u64 	%rd31, [_Z10_pcm_dD_dSPdS_PKdS1_S1_S1_S1_i_param_3];
	cvta.to.global.u64 	%rd22, %rd31;
	mul.wide.u32 	%rd23, %r3, 8;
	add.s64 	%rd24, %rd22, %rd23;
	ld.global.f64 	%fd138, [%rd24];
	ld.global.f64 	%fd139, [%rd24+8];
	ld.global.f64 	%fd140, [%rd24+16];
	mul.f64 	%fd141, %fd3, %fd139;
	fma.rn.f64 	%fd142, %fd2, %fd138, %fd141;
	fma.rn.f64 	%fd143, %fd4, %fd140, %fd142;
	mul.f64 	%fd144, %fd7, %fd8;
	mul.f64 	%fd145, %fd6, 0d4010000000000000;
	mul.f64 	%fd146, %fd1, %fd145;
	div.rn.f64 	%fd147, %fd146, 0d3FFC5BF891B4EF6A;
	mul.f64 	%fd148, %fd147, %fd169;
	mul.f64 	%fd149, %fd148, %fd143;
	div.rn.f64 	%fd150, %fd149, %fd144;
	selp.f64 	%fd151, 0d0000000000000000, %fd150, %p8;
	mul.f64 	%fd152, %fd143, 0d4008000000000000;
	div.rn.f64 	%fd153, %fd152, %fd8;
	mul.f64 	%fd154, %fd14, %fd153;
	div.rn.f64 	%fd155, %fd138, %fd7;
	sub.f64 	%fd156, %fd154, %fd155;
	mul.f64 	%fd157, %fd13, %fd156;
	fma.rn.f64 	%fd158, %fd14, %fd151, %fd157;
	cvta.to.global.u64 	%rd25, %rd2;
	add.s64 	%rd27, %rd25, %rd18;
	st.global.f64 	[%rd27], %fd158;
	mul.f64 	%fd159, %fd15, %fd153;
	div.rn.f64 	%fd160, %fd139, %fd7;
	sub.f64 	%fd161, %fd159, %fd160;
	mul.f64 	%fd162, %fd13, %fd161;
	fma.rn.f64 	%fd163, %fd15, %fd151, %fd162;
	add.s64 	%rd28, %rd27, %rd1;
	st.global.f64 	[%rd28], %fd163;
	mul.f64 	%fd164, %fd16, %fd153;
	div.rn.f64 	%fd165, %fd140, %fd7;
	sub.f64 	%fd166, %fd164, %fd165;
	mul.f64 	%fd167, %fd13, %fd166;
	fma.rn.f64 	%fd168, %fd16, %fd151, %fd167;
	add.s64 	%rd29, %rd28, %rd1;
	st.global.f64 	[%rd29], %fd168;
$L__BB1_6:
	ret;

}


// ===== COMPILED SASS (sm_100) =====

	.target	sm_100

	.elftype	@"ET_EXEC"


//--------------------- .note.nv.tkinfo           --------------------------
	.section	.note.nv.tkinfo,"",@"SHT_NOTE"
	.sectionflags	@"SHF_NOTE_NV_TKINFO"
	.tkinfo
        /*0018*/ 	.word	0x00000002
        /*0030*/ 	.string	""
        /*0030*/ 	.string	"ptxas"
        /*0030*/ 	.string	"Cuda compilation tools, release 13.0, V13.0.88"
        /*0030*/ 	.string	"Build cuda_13.0.r13.0/compiler.36424714_0"
        /*0030*/ 	.string	"-arch sm_100 -m 64 "



//--------------------- .note.nv.cuinfo           --------------------------
	.section	.note.nv.cuinfo,"",@"SHT_NOTE"
	.sectionflags	@"SHF_NOTE_NV_CUINFO"
        /*0018*/ 	.short	0x0002
        /*001a*/ 	.short	0x0064
        /*001c*/ 	.short	0x0082
	.zero		2


//--------------------- .nv.info                  --------------------------
	.section	.nv.info,"",@"SHT_CUDA_INFO"
	.align	4


	//----- nvinfo : EIATTR_REGCOUNT
	.align		4
        /*0000*/ 	.byte	0x04, 0x2f
        /*0002*/ 	.short	(.L_1 - .L_0)
	.align		4
.L_0:
        /*0004*/ 	.word	index@(_Z8_pcm_d_sPdS_PKdS1_S1_S1_S1_i)
        /*0008*/ 	.word	0x00000028


	//----- nvinfo : EIATTR_FRAME_SIZE
	.align		4
.L_1:
        /*000c*/ 	.byte	0x04, 0x11
        /*000e*/ 	.short	(.L_3 - .L_2)
	.align		4
.L_2:
        /*0010*/ 	.word	index@($__internal_3_$__cuda_sm20_dsqrt_rn_f64_mediumpath_v1)
        /*0014*/ 	.word	0x00000000


	//----- nvinfo : EIATTR_FRAME_SIZE
	.align		4
.L_3:
        /*0018*/ 	.byte	0x04, 0x11
        /*001a*/ 	.short	(.L_5 - .L_4)
	.align		4
.L_4:
        /*001c*/ 	.word	index@($__internal_2_$__cuda_sm20_div_rn_f64_full)
        /*0020*/ 	.word	0x00000000


	//----- nvinfo : EIATTR_FRAME_SIZE
	.align		4
.L_5:
        /*0024*/ 	.byte	0x04, 0x11
        /*0026*/ 	.short	(.L_7 - .L_6)
	.align		4
.L_6:
        /*0028*/ 	.word	index@(_Z8_pcm_d_sPdS_PKdS1_S1_S1_S1_i)
        /*002c*/ 	.word	0x00000000


	//----- nvinfo : EIATTR_REGCOUNT
	.align		4
.L_7:
        /*0030*/ 	.byte	0x04, 0x2f
        /*0032*/ 	.short	(.L_9 - .L_8)
	.align		4
.L_8:
        /*0034*/ 	.word	index@(_Z10_pcm_dD_dSPdS_PKdS1_S1_S1_S1_i)
        /*0038*/ 	.word	0x00000038


	//----- nvinfo : EIATTR_FRAME_SIZE
	.align		4
.L_9:
        /*003c*/ 	.byte	0x04, 0x11
        /*003e*/ 	.short	(.L_11 - .L_10)
	.align		4
.L_10:
        /*0040*/ 	.word	index@($__internal_1_$__cuda_sm20_dsqrt_rn_f64_mediumpath_v1)
        /*0044*/ 	.word	0x00000000


	//----- nvinfo : EIATTR_FRAME_SIZE
	.align		4
.L_11:
        /*0048*/ 	.byte	0x04, 0x11
        /*004a*/ 	.short	(.L_13 - .L_12)
	.align		4
.L_12:
        /*004c*/ 	.word	index@($__internal_0_$__cuda_sm20_div_rn_f64_full)
        /*0050*/ 	.word	0x00000000


	//----- nvinfo : EIATTR_FRAME_SIZE
	.align		4
.L_13:
        /*0054*/ 	.byte	0x04, 0x11
        /*0056*/ 	.short	(.L_15 - .L_14)
	.align		4
.L_14:
        /*0058*/ 	.word	index@(_Z10_pcm_dD_dSPdS_PKdS1_S1_S1_S1_i)
        /*005c*/ 	.word	0x00000000


	//----- nvinfo : EIATTR_MIN_STACK_SIZE
	.align		4
.L_15:
        /*0060*/ 	.byte	0x04, 0x12
        /*0062*/ 	.short	(.L_17 - .L_16)
	.align		4
.L_16:
        /*0064*/ 	.word	index@(_Z10_pcm_dD_dSPdS_PKdS1_S1_S1_S1_i)
        /*0068*/ 	.word	0x00000000


	//----- nvinfo : EIATTR_MIN_STACK_SIZE
	.align		4
.L_17:
        /*006c*/ 	.byte	0x04, 0x12
        /*006e*/ 	.short	(.L_19 - .L_18)
	.align		4
.L_18:
        /*0070*/ 	.word	index@(_Z8_pcm_d_sPdS_PKdS1_S1_S1_S1_i)
        /*0074*/ 	.word	0x00000000
.L_19:


//--------------------- .nv.compat                --------------------------
	.section	.nv.compat,"",@"SHT_CUDA_COMPAT_INFO"
	.align	4
        /*0000*/ 	.byte	0x02, 0x09, 0x00, 0x00, 0x02, 0x02, 0x01, 0x00, 0x02, 0x05, 0x05, 0x00, 0x03, 0x07, 0x01, 0x01
        /*0010*/ 	.byte	0x02, 0x03, 0x00, 0x00, 0x02, 0x06, 0x01, 0x00, 0x04, 0x0b, 0x08, 0x00, 0x01, 0x00, 0x00, 0x00
        /*0020*/ 	.byte	0x00, 0x00, 0x00, 0x00


//--------------------- .nv.info._Z10_pcm_dD_dSPdS_PKdS1_S1_S1_S1_i --------------------------
	.section	.nv.info._Z10_pcm_dD_dSPdS_PKdS1_S1_S1_S1_i,"",@"SHT_CUDA_INFO"
	.sectionflags	@""
	.align	4


	//----- nvinfo : EIATTR_CUDA_API_VERSION
	.align		4
        /*0000*/ 	.byte	0x04, 0x37
        /*0002*/ 	.short	(.L_21 - .L_20)
.L_20:
        /*0004*/ 	.word	0x00000082


	//----- nvinfo : EIATTR_KPARAM_INFO
	.align		4
.L_21:
        /*0008*/ 	.byte	0x04, 0x17
        /*000a*/ 	.short	(.L_23 - .L_22)
.L_22:
        /*000c*/ 	.word	0x00000000
        /*0010*/ 	.short	0x0007
        /*0012*/ 	.short	0x0038
        /*0014*/ 	.byte	0x00, 0xf0, 0x11, 0x00


	//----- nvinfo : EIATTR_KPARAM_INFO
	.align		4
.L_23:
        /*0018*/ 	.byte	0x04, 0x17
        /*001a*/ 	.short	(.L_25 - .L_24)
.L_24:
        /*001c*/ 	.word	0x00000000
        /*0020*/ 	.short	0x0006
        /*0022*/ 	.short	0x0030
        /*0024*/ 	.byte	0x00, 0xf5, 0x21, 0x00


	//----- nvinfo : EIATTR_KPARAM_INFO
	.align		4
.L_25:
        /*0028*/ 	.byte	0x04, 0x17
        /*002a*/ 	.short	(.L_27 - .L_26)
.L_26:
        /*002c*/ 	.word	0x00000000
        /*0030*/ 	.short	0x0005
        /*0032*/ 	.short	0x0028
        /*0034*/ 	.byte	0x00, 0xf5, 0x21, 0x00


	//----- nvinfo : EIATTR_KPARAM_INFO
	.align		4
.L_27:
        /*0038*/ 	.byte	0x04, 0x17
        /*003a*/ 	.short	(.L_29 - .L_28)
.L_28:
        /*003c*/ 	.word	0x00000000
        /*0040*/ 	.short	0x0004
        /*0042*/ 	.short	0x0020
        /*0044*/ 	.byte	0x00, 0xf5, 0x21, 0x00


	//----- nvinfo : EIATTR_KPARAM_INFO
	.align		4
.L_29:
        /*0048*/ 	.byte	0x04, 0x17
        /*004a*/ 	.short	(.L_31 - .L_30)
.L_30:
        /*004c*/ 	.word	0x00000000
        /*0050*/ 	.short	0x0003
        /*0052*/ 	.short	0x0018
        /*0054*/ 	.byte	0x00, 0xf5, 0x21, 0x00


	//----- nvinfo : EIATTR_KPARAM_INFO
	.align		4
.L_31:
        /*0058*/ 	.byte	0x04, 0x17
        /*005a*/ 	.short	(.L_33 - .L_32)
.L_32:
        /*005c*/ 	.word	0x00000000
        /*0060*/ 	.short	0x0002
        /*0062*/ 	.short	0x0010
        /*0064*/ 	.byte	0x00, 0xf5, 0x21, 0x00


	//----- nvinfo : EIATTR_KPARAM_INFO
	.align		4
.L_33:
        /*0068*/ 	.byte	0x04, 0x17
        /*006a*/ 	.short	(.L_35 - .L_34)
.L_34:
        /*006c*/ 	.word	0x00000000
        /*0070*/ 	.short	0x0001
        /*0072*/ 	.short	0x0008
        /*0074*/ 	.byte	0x00, 0xf5, 0x21, 0x00


	//----- nvinfo : EIATTR_KPARAM_INFO
	.align		4
.L_35:
        /*0078*/ 	.byte	0x04, 0x17
        /*007a*/ 	.short	(.L_37 - .L_36)
.L_36:
        /*007c*/ 	.word	0x00000000
        /*0080*/ 	.short	0x0000
        /*0082*/ 	.short	0x0000
        /*0084*/ 	.byte	0x00, 0xf5, 0x21, 0x00


	//----- nvinfo : EIATTR_SPARSE_MMA_MASK
	.align		4
.L_37:
        /*0088*/ 	.byte	0x03, 0x50
        /*008a*/ 	.short	0x0000


	//----- nvinfo : EIATTR_MAXREG_COUNT
	.align		4
        /*008c*/ 	.byte	0x03, 0x1b
        /*008e*/ 	.short	0x00ff


	//----- nvinfo : EIATTR_MERCURY_ISA_VERSION
	.align		4
        /*0090*/ 	.byte	0x03, 0x5f
        /*0092*/ 	.short	0x0101


	//----- nvinfo : EIATTR_VRC_CTA_INIT_COUNT
	.align		4
        /*0094*/ 	.byte	0x02, 0x4a
	.zero		1
	.zero		1


	//----- nvinfo : EIATTR_EXIT_INSTR_OFFSETS
	.align		4
        /*0098*/ 	.byte	0x04, 0x1c
        /*009a*/ 	.short	(.L_39 - .L_38)


	//   ....[0]....
.L_38:
        /*009c*/ 	.word	0x000000c0


	//   ....[1]....
        /*00a0*/ 	.word	0x00001dc0


	//   ....[2]....
        /*00a4*/ 	.word	0x00002880


	//----- nvinfo : EIATTR_CRS_STACK_SIZE
	.align		4
.L_39:
        /*00a8*/ 	.byte	0x04, 0x1e
        /*00aa*/ 	.short	(.L_41 - .L_40)
.L_40:
        /*00ac*/ 	.word	0x00000000


	//----- nvinfo : EIATTR_CBANK_PARAM_SIZE
	.align		4
.L_41:
        /*00b0*/ 	.byte	0x03, 0x19
        /*00b2*/ 	.short	0x003c


	//----- nvinfo : EIATTR_PARAM_CBANK
	.align		4
        /*00b4*/ 	.byte	0x04, 0x0a
        /*00b6*/ 	.short	(.L_43 - .L_42)
	.align		4
.L_42:
        /*00b8*/ 	.word	index@(.nv.constant0._Z10_pcm_dD_dSPdS_PKdS1_S1_S1_S1_i)
        /*00bc*/ 	.short	0x0380
        /*00be*/ 	.short	0x003c


	//----- nvinfo : EIATTR_SW_WAR
	.align		4
.L_43:
        /*00c0*/ 	.byte	0x04, 0x36
        /*00c2*/ 	.short	(.L_45 - .L_44)
.L_44:
        /*00c4*/ 	.word	0x00000008
.L_45:


//--------------------- .nv.info._Z8_pcm_d_sPdS_PKdS1_S1_S1_S1_i --------------------------
	.section	.nv.info._Z8_pcm_d_sPdS_PKdS1_S1_S1_S1_i,"",@"SHT_CUDA_INFO"
	.sectionflags	@""
	.align	4


	//----- nvinfo : EIATTR_CUDA_API_VERSION
	.align		4
        /*0000*/ 	.byte	0x04, 0x37
        /*0002*/ 	.short	(.L_47 - .L_46)
.L_46:
        /*0004*/ 	.word	0x00000082


	//----- nvinfo : EIATTR_KPARAM_INFO
	.align		4
.L_47:
        /*0008*/ 	.byte	0x04, 0x17
        /*000a*/ 	.short	(.L_49 - .L_48)
.L_48:
        /*000c*/ 	.word	0x00000000
        /*0010*/ 	.short	0x0007
        /*0012*/ 	.short	0x0038
        /*0014*/ 	.byte	0x00, 0xf0, 0x11, 0x00


	//----- nvinfo : EIATTR_KPARAM_INFO
	.align		4
.L_49:
        /*0018*/ 	.byte	0x04, 0x17
        /*001a*/ 	.short	(.L_51 - .L_50)
.L_50:
        /*001c*/ 	.word	0x00000000
        /*0020*/ 	.short	0x0006
        /*0022*/ 	.short	0x0030
        /*0024*/ 	.byte	0x00, 0xf5, 0x21, 0x00


	//----- nvinfo : EIATTR_KPARAM_INFO
	.align		4
.L_51:
        /*0028*/ 	.byte	0x04, 0x17
        /*002a*/ 	.short	(.L_53 - .L_52)
.L_52:
        /*002c*/ 	.word	0x00000000
        /*0030*/ 	.short	0x0005
        /*0032*/ 	.short	0x0028
        /*0034*/ 	.byte	0x00, 0xf5, 0x21, 0x00


	//----- nvinfo : EIATTR_KPARAM_INFO
	.align		4
.L_53:
        /*0038*/ 	.byte	0x04, 0x17
        /*003a*/ 	.short	(.L_55 - .L_54)
.L_54:
        /*003c*/ 	.word	0x00000000
        /*0040*/ 	.short	0x0004
        /*0042*/ 	.short	0x0020
        /*0044*/ 	.byte	0x00, 0xf5, 0x21, 0x00


	//----- nvinfo : EIATTR_KPARAM_INFO
	.align		4
.L_55:
        /*0048*/ 	.byte	0x04, 0x17
        /*004a*/ 	.short	(.L_57 - .L_56)
.L_56:
        /*004c*/ 	.word	0x00000000
        /*0050*/ 	.short	0x0003
        /*0052*/ 	.short	0x0018
        /*0054*/ 	.byte	0x00, 0xf5, 0x21, 0x00


	//----- nvinfo : EIATTR_KPARAM_INFO
	.align		4
.L_57:
        /*0058*/ 	.byte	0x04, 0x17
        /*005a*/ 	.short	(.L_59 - .L_58)
.L_58:
        /*005c*/ 	.word	0x00000000
        /*0060*/ 	.short	0x0002
        /*0062*/ 	.short	0x0010
        /*0064*/ 	.byte	0x00, 0xf5, 0x21, 0x00


	//----- nvinfo : EIATTR_KPARAM_INFO
	.align		4
.L_59:
        /*0068*/ 	.byte	0x04, 0x17
        /*006a*/ 	.short	(.L_61 - .L_60)
.L_60:
        /*006c*/ 	.word	0x00000000
        /*0070*/ 	.short	0x0001
        /*0072*/ 	.short	0x0008
        /*0074*/ 	.byte	0x00, 0xf5, 0x21, 0x00


	//----- nvinfo : EIATTR_KPARAM_INFO
	.align		4
.L_61:
        /*0078*/ 	.byte	0x04, 0x17
        /*007a*/ 	.short	(.L_63 - .L_62)
.L_62:
        /*007c*/ 	.word	0x00000000
        /*0080*/ 	.short	0x0000
        /*0082*/ 	.short	0x0000
        /*0084*/ 	.byte	0x00, 0xf5, 0x21, 0x00


	//----- nvinfo : EIATTR_SPARSE_MMA_MASK
	.align		4
.L_63:
        /*0088*/ 	.byte	0x03, 0x50
        /*008a*/ 	.short	0x0000


	//----- nvinfo : EIATTR_MAXREG_COUNT
	.align		4
        /*008c*/ 	.byte	0x03, 0x1b
        /*008e*/ 	.short	0x00ff


	//----- nvinfo : EIATTR_MERCURY_ISA_VERSION
	.align		4
        /*0090*/ 	.byte	0x03, 0x5f
        /*0092*/ 	.short	0x0101


	//----- nvinfo : EIATTR_VRC_CTA_INIT_COUNT
	.align		4
        /*0094*/ 	.byte	0x02, 0x4a
	.zero		1
	.zero		1


	//----- nvinfo : EIATTR_EXIT_INSTR_OFFSETS
	.align		4
        /*0098*/ 	.byte	0x04, 0x1c
        /*009a*/ 	.short	(.L_65 - .L_64)


	//   ....[0]....
.L_64:
        /*009c*/ 	.word	0x000000c0


	//   ....[1]....
        /*00a0*/ 	.word	0x000014e0


	//   ....[2]....
        /*00a4*/ 	.word	0x00002070


	//----- nvinfo : EIATTR_CRS_STACK_SIZE
	.align		4
.L_65:
        /*00a8*/ 	.byte	0x04, 0x1e
        /*00aa*/ 	.short	(.L_67 - .L_66)
.L_66:
        /*00ac*/ 	.word	0x00000000


	//----- nvinfo : EIATTR_CBANK_PARAM_SIZE
	.align		4
.L_67:
        /*00b0*/ 	.byte	0x03, 0x19
        /*00b2*/ 	.short	0x003c


	//----- nvinfo : EIATTR_PARAM_CBANK
	.align		4
        /*00b4*/ 	.byte	0x04, 0x0a
        /*00b6*/ 	.short	(.L_69 - .L_68)
	.align		4
.L_68:
        /*00b8*/ 	.word	index@(.nv.constant0._Z8_pcm_d_sPdS_PKdS1_S1_S1_S1_i)
        /*00bc*/ 	.short	0x0380
        /*00be*/ 	.short	0x003c


	//----- nvinfo : EIATTR_SW_WAR
	.align		4
.L_69:
        /*00c0*/ 	.byte	0x04, 0x36
        /*00c2*/ 	.short	(.L_71 - .L_70)
.L_70:
        /*00c4*/ 	.word	0x00000008
.L_71:


//--------------------- .nv.callgraph             --------------------------
	.section	.nv.callgraph,"",@"SHT_CUDA_CALLGRAPH"
	.align	4
	.sectionentsize	8
	.align		4
        /*0000*/ 	.word	0x00000000
	.align		4
        /*0004*/ 	.word	0xffffffff
	.align		4
        /*0008*/ 	.word	0x00000000
	.align		4
        /*000c*/ 	.word	0xfffffffe
	.align		4
        /*0010*/ 	.word	0x00000000
	.align		4
        /*0014*/ 	.word	0xfffffffd
	.align		4
        /*0018*/ 	.word	0x00000000
	.align		4
        /*001c*/ 	.word	0xfffffffc


//--------------------- .text._Z10_pcm_dD_dSPdS_PKdS1_S1_S1_S1_i --------------------------
	.section	.text._Z10_pcm_dD_dSPdS_PKdS1_S1_S1_S1_i,"ax",@progbits
	.align	128
.text._Z10_pcm_dD_dSPdS_PKdS1_S1_S1_S1_i:
        .type           _Z10_pcm_dD_dSPdS_PKdS1_S1_S1_S1_i,@function
        .size           _Z10_pcm_dD_dSPdS_PKdS1_S1_S1_S1_i,(.L_x_69 - _Z10_pcm_dD_dSPdS_PKdS1_S1_S1_S1_i)
        .other          _Z10_pcm_dD_dSPdS_PKdS1_S1_S1_S1_i,@"STO_CUDA_ENTRY STV_DEFAULT"
_Z10_pcm_dD_dSPdS_PKdS1_S1_S1_S1_i:
[----:B------:R-:W-:Y:S01]  /*0000*/  LDC R1, c[0x0][0x37c] ;  /* 0x0000df00ff017b82 */ /* 0x000fe20000000800 */
[----:B------:R-:W0:Y:S07]  /*0010*/  S2R R0, SR_TID.X ;  /* 0x0000000000007919 */ /* 0x000e2e0000002100 */
[----:B------:R-:W0:Y:S01]  /*0020*/  LDC R33, c[0x0][0x360] ;  /* 0x0000d800ff217b82 */ /* 0x000e220000000800 */
[----:B------:R-:W1:Y:S01]  /*0030*/  LDCU UR6, c[0x0][0x3b8] ;  /* 0x00007700ff0677ac */ /* 0x000e620008000800 */
[----:B------:R-:W2:Y:S06]  /*0040*/  S2R R3, SR_TID.Y ;  /* 0x0000000000037919 */ /* 0x000eac0000002200 */
[----:B------:R-:W0:Y:S08]  /*0050*/  S2UR UR4, SR_CTAID.X ;  /* 0x00000000000479c3 */ /* 0x000e300000002500 */
[----:B------:R-:W2:Y:S08]  /*0060*/  S2UR UR5, SR_CTAID.Y ;  /* 0x00000000000579c3 */ /* 0x000eb00000002600 */
[----:B------:R-:W2:Y:S01]  /*0070*/  LDC R32, c[0x0][0x364] ;  /* 0x0000d900ff207b82 */ /* 0x000ea20000000800 */
[----:B0-----:R-:W-:-:S02]  /*0080*/  IMAD R33, R33, UR4, R0 ;  /* 0x0000000421217c24 */ /* 0x001fc4000f8e0200 */
[----:B--2---:R-:W-:-:S05]  /*0090*/  IMAD R32, R32, UR5, R3 ;  /* 0x0000000520207c24 */ /* 0x004fca000f8e0203 */
[----:B------:R-:W-:-:S04]  /*00a0*/  VIMNMX R0, PT, PT, R33, R32, !PT ;  /* 0x0000002021007248 */ /* 0x000fc80007fe0100 */
[----:B-1----:R-:W-:-:S13]  /*00b0*/  ISETP.GE.AND P0, PT, R0, UR6, PT ;  /* 0x0000000600007c0c */ /* 0x002fda000bf06270 */
[----:B------:R-:W-:Y:S05]  /*00c0*/  @P0 EXIT ;  /* 0x000000000000094d */ /* 0x000fea0003800000 */
[----:B------:R-:W0:Y:S01]  /*00d0*/  LDC.64 R2, c[0x0][0x3a8] ;  /* 0x0000ea00ff027b82 */ /* 0x000e220000000a00 */
[----:B------:R-:W1:Y:S01]  /*00e0*/  LDCU.64 UR8, c[0x0][0x358] ;  /* 0x00006b00ff0877ac */ /* 0x000e620008000a00 */
[----:B0-----:R-:W-:-:S04]  /*00f0*/  IMAD.WIDE.U32 R4, R32, 0x8, R2 ;  /* 0x0000000820047825 */ /* 0x001fc800078e0002 */
[----:B------:R-:W-:Y:S02]  /*0100*/  IMAD.WIDE R2, R33, 0x8, R2 ;  /* 0x0000000821027825 */ /* 0x000fe400078e0202 */
[----:B-1----:R-:W2:Y:S04]  /*0110*/  LDG.E.64 R4, desc[UR8][R4.64] ;  /* 0x0000000804047981 */ /* 0x002ea8000c1e1b00 */
[----:B------:R-:W3:Y:S01]  /*0120*/  LDG.E.64 R2, desc[UR8][R2.64] ;  /* 0x0000000802027981 */ /* 0x000ee2000c1e1b00 */
[----:B------:R-:W-:Y:S01]  /*0130*/  IMAD.MOV.U32 R12, RZ, RZ, 0x0 ;  /* 0x00000000ff0c7424 */ /* 0x000fe200078e00ff */
[----:B------:R-:W-:Y:S01]  /*0140*/  BSSY.RECONVERGENT B0, `(.L_x_0) ;  /* 0x0000015000007945 */ /* 0x000fe20003800200 */
[----:B------:R-:W-:Y:S01]  /*0150*/  IMAD.MOV.U32 R13, RZ, RZ, 0x3fd80000 ;  /* 0x3fd80000ff0d7424 */ /* 0x000fe200078e00ff */
[----:B--2---:R-:W-:-:S08]  /*0160*/  DMUL R6, R4, R4 ;  /* 0x0000000404067228 */ /* 0x004fd00000000000 */
[----:B---3--:R-:W-:-:S06]  /*0170*/  DFMA R6, R2, R2, R6 ;  /* 0x000000020206722b */ /* 0x008fcc0000000006 */
[----:B------:R-:W0:Y:S04]  /*0180*/  MUFU.RSQ64H R9, R7 ;  /* 0x0000000700097308 */ /* 0x000e280000001c00 */
[----:B------:R-:W-:-:S05]  /*0190*/  VIADD R8, R7, 0xfcb00000 ;  /* 0xfcb0000007087836 */ /* 0x000fca0000000000 */
[----:B------:R-:W-:Y:S01]  /*01a0*/  ISETP.GE.U32.AND P0, PT, R8, 0x7ca00000, PT ;  /* 0x7ca000000800780c */ /* 0x000fe20003f06070 */
[----:B0-----:R-:W-:-:S08]  /*01b0*/  DMUL R10, R8, R8 ;  /* 0x00000008080a7228 */ /* 0x001fd00000000000 */
[----:B------:R-:W-:-:S08]  /*01c0*/  DFMA R10, R6, -R10, 1 ;  /* 0x3ff00000060a742b */ /* 0x000fd0000000080a */
[----:B------:R-:W-:Y:S02]  /*01d0*/  DFMA R12, R10, R12, 0.5 ;  /* 0x3fe000000a0c742b */ /* 0x000fe4000000000c */
[----:B------:R-:W-:-:S08]  /*01e0*/  DMUL R10, R8, R10 ;  /* 0x0000000a080a7228 */ /* 0x000fd00000000000 */
[----:B------:R-:W-:Y:S02]  /*01f0*/  DFMA R12, R12, R10, R8 ;  /* 0x0000000a0c0c722b */ /* 0x000fe40000000008 */
[----:B------:R-:W-:-:S06]  /*0200*/  DMUL R10, R2, R4 ;  /* 0x00000004020a7228 */ /* 0x000fcc0000000000 */
[----:B------:R-:W-:Y:S02]  /*0210*/  DMUL R14, R6, R12 ;  /* 0x0000000c060e7228 */ /* 0x000fe40000000000 */
[----:B------:R-:W-:Y:S01]  /*0220*/  VIADD R19, R13, 0xfff00000 ;  /* 0xfff000000d137836 */ /* 0x000fe20000000000 */
[----:B------:R-:W-:-:S05]  /*0230*/  MOV R18, R12 ;  /* 0x0000000c00127202 */ /* 0x000fca0000000f00 */
[----:B------:R-:W-:-:S08]  /*0240*/  DFMA R16, R14, -R14, R6 ;  /* 0x8000000e0e10722b */ /* 0x000fd00000000006 */
[----:B------:R-:W-:Y:S01]  /*0250*/  DFMA R40, R16, R18, R14 ;  /* 0x000000121028722b */ /* 0x000fe2000000000e */
[----:B------:R-:W-:Y:S10]  /*0260*/  @!P0 BRA `(.L_x_1) ;  /* 0x0000000000088947 */ /* 0x000ff40003800000 */
[----:B------:R-:W-:-:S07]  /*0270*/  MOV R0, 0x290 ;  /* 0x0000029000007802 */ /* 0x000fce0000000f00 */
[----:B------:R-:W-:Y:S05]  /*0280*/  CALL.REL.NOINC `($__internal_1_$__cuda_sm20_dsqrt_rn_f64_mediumpath_v1) ;  /* 0x0000002c00107944 */ /* 0x000fea0003c00000 */
.L_x_1:
[----:B------:R-:W-:Y:S05]  /*0290*/  BSYNC.RECONVERGENT B0 ;  /* 0x0000000000007941 */ /* 0x000fea0003800200 */
.L_x_0:
[----:B------:R-:W0:Y:S01]  /*02a0*/  MUFU.RCP64H R3, R41 ;  /* 0x0000002900037308 */ /* 0x000e220000001800 */
[----:B------:R-:W-:Y:S01]  /*02b0*/  IMAD.MOV.U32 R2, RZ, RZ, 0x1 ;  /* 0x00000001ff027424 */ /* 0x000fe200078e00ff */
[----:B------:R-:W-:Y:S01]  /*02c0*/  FSETP.GEU.AND P1, PT, |R11|, 6.5827683646048100446e-37, PT ;  /* 0x036000000b00780b */ /* 0x000fe20003f2e200 */
[----:B------:R-:W-:Y:S04]  /*02d0*/  BSSY.RECONVERGENT B1, `(.L_x_2) ;  /* 0x0000010000017945 */ /* 0x000fe80003800200 */
[----:B0-----:R-:W-:-:S08]  /*02e0*/  DFMA R4, R2, -R40, 1 ;  /* 0x3ff000000204742b */ /* 0x001fd00000000828 */
[----:B------:R-:W-:-:S08]  /*02f0*/  DFMA R4, R4, R4, R4 ;  /* 0x000000040404722b */ /* 0x000fd00000000004 */
[----:B------:R-:W-:-:S08]  /*0300*/  DFMA R4, R2, R4, R2 ;  /* 0x000000040204722b */ /* 0x000fd00000000002 */
[----:B------:R-:W-:-:S08]  /*0310*/  DFMA R2, R4, -R40, 1 ;  /* 0x3ff000000402742b */ /* 0x000fd00000000828 */
[----:B------:R-:W-:-:S08]  /*0320*/  DFMA R2, R4, R2, R4 ;  /* 0x000000020402722b */ /* 0x000fd00000000004 */
[----:B------:R-:W-:-:S08]  /*0330*/  DMUL R4, R10, R2 ;  /* 0x000000020a047228 */ /* 0x000fd00000000000 */
[----:B------:R-:W-:-:S08]  /*0340*/  DFMA R6, R4, -R40, R10 ;  /* 0x800000280406722b */ /* 0x000fd0000000000a */
[----:B------:R-:W-:-:S10]  /*0350*/  DFMA R2, R2, R6, R4 ;  /* 0x000000060202722b */ /* 0x000fd40000000004 */
[----:B------:R-:W-:-:S05]  /*0360*/  FFMA R0, RZ, R41, R3 ;  /* 0x00000029ff007223 */ /* 0x000fca0000000003 */
[----:B------:R-:W-:-:S13]  /*0370*/  FSETP.GT.AND P0, PT, |R0|, 1.469367938527859385e-39, PT ;  /* 0x001000000000780b */ /* 0x000fda0003f04200 */
[----:B------:R-:W-:Y:S05]  /*0380*/  @P0 BRA P1, `(.L_x_3) ;  /* 0x0000000000100947 */ /* 0x000fea0000800000 */
[----:B------:R-:W-:-:S07]  /*0390*/  MOV R0, 0x3b0 ;  /* 0x000003b000007802 */ /* 0x000fce0000000f00 */
[----:B------:R-:W-:Y:S05]  /*03a0*/  CALL.REL.NOINC `($__internal_0_$__cuda_sm20_div_rn_f64_full) ;  /* 0x0000002400387944 */ /* 0x000fea0003c00000 */
[----:B------:R-:W-:Y:S02]  /*03b0*/  IMAD.MOV.U32 R2, RZ, RZ, R10 ;  /* 0x000000ffff027224 */ /* 0x000fe400078e000a */
[----:B------:R-:W-:-:S07]  /*03c0*/  IMAD.MOV.U32 R3, RZ, RZ, R11 ;  /* 0x000000ffff037224 */ /* 0x000fce00078e000b */
.L_x_3:
[----:B------:R-:W-:Y:S05]  /*03d0*/  BSYNC.RECONVERGENT B1 ;  /* 0x0000000000017941 */ /* 0x000fea0003800200 */
.L_x_2:
[----:B------:R-:W0:Y:S01]  /*03e0*/  LDC.64 R6, c[0x0][0x390] ;  /* 0x0000e400ff067b82 */ /* 0x000e220000000a00 */
[----:B------:R-:W-:Y:S02]  /*03f0*/  IMAD R5, R33, 0x3, RZ ;  /* 0x0000000321057824 */ /* 0x000fe400078e02ff */
[----:B------:R-:W-:Y:S02]  /*0400*/  IMAD R15, R32, 0x3, RZ ;  /* 0x00000003200f7824 */ /* 0x000fe400078e02ff */
[----:B0-----:R-:W-:-:S04]  /*0410*/  IMAD.WIDE R4, R5, 0x8, R6 ;  /* 0x0000000805047825 */ /* 0x001fc800078e0206 */
[----:B------:R-:W-:Y:S01]  /*0420*/  IMAD.WIDE.U32 R6, R15, 0x8, R6 ;  /* 0x000000080f067825 */ /* 0x000fe200078e0006 */
[----:B------:R-:W2:Y:S04]  /*0430*/  LDG.E.64 R16, desc[UR8][R4.64] ;  /* 0x0000000804107981 */ /* 0x000ea8000c1e1b00 */
[----:B------:R-:W2:Y:S04]  /*0440*/  LDG.E.64 R8, desc[UR8][R6.64] ;  /* 0x0000000806087981 */ /* 0x000ea8000c1e1b00 */
[----:B------:R-:W3:Y:S04]  /*0450*/  LDG.E.64 R18, desc[UR8][R4.64+0x8] ;  /* 0x0000080804127981 */ /* 0x000ee8000c1e1b00 */
[----:B------:R-:W3:Y:S04]  /*0460*/  LDG.E.64 R10, desc[UR8][R6.64+0x8] ;  /* 0x00000808060a7981 */ /* 0x000ee8000c1e1b00 */
[----:B------:R-:W4:Y:S04]  /*0470*/  LDG.E.64 R20, desc[UR8][R4.64+0x10] ;  /* 0x0000100804147981 */ /* 0x000f28000c1e1b00 */
[----:B------:R-:W4:Y:S01]  /*0480*/  LDG.E.64 R12, desc[UR8][R6.64+0x10] ;  /* 0x00001008060c7981 */ /* 0x000f22000c1e1b00 */
[----:B------:R-:W-:Y:S01]  /*0490*/  UMOV UR4, 0xffffffff ;  /* 0xffffffff00047882 */ /* 0x000fe20000000000 */
[----:B------:R-:W-:Y:S01]  /*04a0*/  UMOV UR5, 0x7fefffff ;  /* 0x7fefffff00057882 */ /* 0x000fe20000000000 */
[----:B------:R-:W-:Y:S01]  /*04b0*/  IMAD.MOV.U32 R22, RZ, RZ, 0x0 ;  /* 0x00000000ff167424 */ /* 0x000fe200078e00ff */
[----:B------:R-:W-:Y:S01]  /*04c0*/  UMOV UR6, UR5 ;  /* 0x0000000500067c82 */ /* 0x000fe20008000000 */
[----:B------:R-:W-:Y:S01]  /*04d0*/  IMAD.MOV.U32 R23, RZ, RZ, 0x3fd80000 ;  /* 0x3fd80000ff177424 */ /* 0x000fe200078e00ff */
[----:B------:R-:W-:Y:S01]  /*04e0*/  UMOV UR7, 0x3c7abc9e ;  /* 0x3c7abc9e00077882 */ /* 0x000fe20000000000 */
[----:B------:R-:W-:Y:S01]  /*04f0*/  BSSY.RECONVERGENT B0, `(.L_x_4) ;  /* 0x0000086000007945 */ /* 0x000fe20003800200 */
[----:B--2---:R-:W-:-:S02]  /*0500*/  DADD R16, R16, -R8 ;  /* 0x0000000010107229 */ /* 0x004fc40000000808 */
[----:B---3--:R-:W-:-:S08]  /*0510*/  DADD R18, R18, -R10 ;  /* 0x0000000012127229 */ /* 0x008fd0000000080a */
[----:B------:R-:W-:Y:S01]  /*0520*/  IMAD.MOV.U32 R0, RZ, RZ, R17 ;  /* 0x000000ffff007224 */ /* 0x000fe200078e0011 */
[----:B------:R-:W-:Y:S01]  /*0530*/  DSETP.MAX.AND P0, P1, |R16|, |R18|, PT ;  /* 0x400000121000722a */ /* 0x000fe2000390f200 */
[----:B------:R-:W-:Y:S01]  /*0540*/  MOV R11, R19 ;  /* 0x00000013000b7202 */ /* 0x000fe20000000f00 */
[----:B----4-:R-:W-:Y:S01]  /*0550*/  DADD R20, R20, -R12 ;  /* 0x0000000014147229 */ /* 0x010fe2000000080c */
[----:B------:R-:W-:-:S03]  /*0560*/  IMAD.MOV.U32 R9, RZ, RZ, R18 ;  /* 0x000000ffff097224 */ /* 0x000fc600078e0012 */
[----:B------:R-:W-:Y:S01]  /*0570*/  FSEL R13, |R0|, |R11|, P0 ;  /* 0x4000000b000d7208 */ /* 0x000fe20000000200 */
[----:B------:R-:W-:Y:S02]  /*0580*/  IMAD.MOV.U32 R0, RZ, RZ, R16 ;  /* 0x000000ffff007224 */ /* 0x000fe400078e0010 */
[----:B------:R-:W-:Y:S02]  /*0590*/  IMAD.MOV.U32 R5, RZ, RZ, R18 ;  /* 0x000000ffff057224 */ /* 0x000fe400078e0012 */
[----:B------:R-:W-:Y:S01]  /*05a0*/  IMAD.MOV.U32 R12, RZ, RZ, R19 ;  /* 0x000000ffff0c7224 */ /* 0x000fe200078e0013 */
[----:B------:R-:W-:Y:S02]  /*05b0*/  SEL R8, R0, R9, P0 ;  /* 0x0000000900087207 */ /* 0x000fe40000000000 */
[----:B------:R-:W-:Y:S01]  /*05c0*/  @P1 LOP3.LUT R13, R11, 0x80000, RZ, 0xfc, !PT ;  /* 0x000800000b0d1812 */ /* 0x000fe200078efcff */
[----:B------:R-:W-:Y:S01]  /*05d0*/  DSETP.MIN.AND P0, P1, |R16|, |R18|, PT ;  /* 0x400000121000722a */ /* 0x000fe20003900200 */
[----:B------:R-:W-:Y:S01]  /*05e0*/  MOV R4, R21 ;  /* 0x0000001500047202 */ /* 0x000fe20000000f00 */
[----:B------:R-:W-:-:S02]  /*05f0*/  IMAD.MOV.U32 R10, RZ, RZ, R8 ;  /* 0x000000ffff0a7224 */ /* 0x000fc400078e0008 */
[----:B------:R-:W-:Y:S02]  /*0600*/  IMAD.MOV.U32 R9, RZ, RZ, R13 ;  /* 0x000000ffff097224 */ /* 0x000fe400078e000d */
[----:B------:R-:W-:Y:S01]  /*0610*/  SEL R6, R0, R5, P0 ;  /* 0x0000000500067207 */ /* 0x000fe20000000000 */
[----:B------:R-:W-:Y:S02]  /*0620*/  IMAD.MOV.U32 R0, RZ, RZ, R20 ;  /* 0x000000ffff007224 */ /* 0x000fe400078e0014 */
[----:B------:R-:W-:Y:S01]  /*0630*/  IMAD.MOV.U32 R7, RZ, RZ, R9 ;  /* 0x000000ffff077224 */ /* 0x000fe200078e0009 */
[C-C-:B------:R-:W-:Y:S01]  /*0640*/  DSETP.MAX.AND P4, P5, |R20|.reuse, R8.reuse, PT ;  /* 0x000000081400722a */ /* 0x140fe20003d8f200 */
[----:B------:R-:W-:Y:S01]  /*0650*/  IMAD.MOV.U32 R5, RZ, RZ, R8 ;  /* 0x000000ffff057224 */ /* 0x000fe200078e0008 */
[----:B------:R-:W-:-:S04]  /*0660*/  DSETP.MIN.AND P2, P3, |R20|, R8, PT ;  /* 0x000000081400722a */ /* 0x000fc80003b40200 */
[----:B------:R-:W-:Y:S02]  /*0670*/  FSEL R11, |R4|, R7, P4 ;  /* 0x00000007040b7208 */ /* 0x000fe40002000200 */
[----:B------:R-:W-:Y:S02]  /*0680*/  SEL R4, R0, R5, P4 ;  /* 0x0000000500047207 */ /* 0x000fe40002000000 */
[----:B------:R-:W-:-:S04]  /*0690*/  MOV R0, R21 ;  /* 0x0000001500007202 */ /* 0x000fc80000000f00 */
[----:B------:R-:W-:Y:S01]  /*06a0*/  @P5 LOP3.LUT R11, R7, 0x80000, RZ, 0xfc, !PT ;  /* 0x00080000070b5812 */ /* 0x000fe200078efcff */
[----:B------:R-:W-:Y:S01]  /*06b0*/  IMAD.MOV.U32 R7, RZ, RZ, R20 ;  /* 0x000000ffff077224 */ /* 0x000fe200078e0014 */
[----:B------:R-:W-:Y:S02]  /*06c0*/  FSEL R13, |R0|, R9, P2 ;  /* 0x00000009000d7208 */ /* 0x000fe40001000200 */
[----:B------:R-:W-:Y:S01]  /*06d0*/  @P3 LOP3.LUT R13, R9, 0x80000, RZ, 0xfc, !PT ;  /* 0x00080000090d3812 */ /* 0x000fe200078efcff */
[----:B------:R-:W-:Y:S01]  /*06e0*/  IMAD.MOV.U32 R5, RZ, RZ, R11 ;  /* 0x000000ffff057224 */ /* 0x000fe200078e000b */
[----:B------:R-:W-:Y:S01]  /*06f0*/  SEL R8, R7, R10, P2 ;  /* 0x0000000a07087207 */ /* 0x000fe20001000000 */
[----:B------:R-:W-:Y:S01]  /*0700*/  IMAD.MOV.U32 R10, RZ, RZ, RZ ;  /* 0x000000ffff0a7224 */ /* 0x000fe200078e00ff */
[----:B------:R-:W-:Y:S01]  /*0710*/  MOV R9, R13 ;  /* 0x0000000d00097202 */ /* 0x000fe20000000f00 */
[----:B------:R-:W-:Y:S01]  /*0720*/  IMAD.MOV.U32 R7, RZ, RZ, R17 ;  /* 0x000000ffff077224 */ /* 0x000fe200078e0011 */
[----:B------:R-:W-:-:S04]  /*0730*/  LOP3.LUT R0, R5, 0xffc00000, RZ, 0xc0, !PT ;  /* 0xffc0000005007812 */ /* 0x000fc800078ec0ff */
[----:B------:R-:W-:Y:S02]  /*0740*/  LOP3.LUT R11, R0, 0x7fd00000, RZ, 0x3c, !PT ;  /* 0x7fd00000000b7812 */ /* 0x000fe400078e3cff */
[----:B------:R-:W-:Y:S02]  /*0750*/  FSEL R7, |R7|, |R12|, P0 ;  /* 0x4000000c07077208 */ /* 0x000fe40000000200 */
[----:B------:R-:W-:Y:S02]  /*0760*/  @P1 LOP3.LUT R7, R12, 0x80000, RZ, 0xfc, !PT ;  /* 0x000800000c071812 */ /* 0x000fe400078efcff */
[----:B------:R-:W-:-:S04]  /*0770*/  DMUL R8, R8, R10 ;  /* 0x0000000a08087228 */ /* 0x000fc80000000000 */
[-C--:B------:R-:W-:Y:S02]  /*0780*/  DMUL R6, R6, R10.reuse ;  /* 0x0000000a06067228 */ /* 0x080fe40000000000 */
[----:B------:R-:W-:Y:S02]  /*0790*/  DMUL R10, R4, R10 ;  /* 0x0000000a040a7228 */ /* 0x000fe40000000000 */
[----:B------:R-:W-:-:S08]  /*07a0*/  DMUL R8, R8, R8 ;  /* 0x0000000808087228 */ /* 0x000fd00000000000 */
[----:B------:R-:W-:Y:S01]  /*07b0*/  DFMA R8, R6, R6, R8 ;  /* 0x000000060608722b */ /* 0x000fe20000000008 */
[----:B------:R-:W-:-:S07]  /*07c0*/  IMAD.U32 R7, RZ, RZ, UR6 ;  /* 0x00000006ff077e24 */ /* 0x000fce000f8e00ff */
[----:B------:R-:W-:-:S08]  /*07d0*/  DFMA R8, R10, R10, R8 ;  /* 0x0000000a0a08722b */ /* 0x000fd00000000008 */
[----:B------:R-:W-:Y:S01]  /*07e0*/  DSETP.MIN.AND P0, P1, R8, UR4, PT ;  /* 0x0000000408007e2a */ /* 0x000fe2000b900000 */
[----:B------:R-:W-:Y:S01]  /*07f0*/  UMOV UR5, 0x3fe62e42 ;  /* 0x3fe62e4200057882 */ /* 0x000fe20000000000 */
[----:B------:R-:W-:-:S05]  /*0800*/  IMAD.MOV.U32 R6, RZ, RZ, R9 ;  /* 0x000000ffff067224 */ /* 0x000fca00078e0009 */
[----:B------:R-:W-:Y:S01]  /*0810*/  FSEL R11, R6, UR6, P0 ;  /* 0x00000006060b7c08 */ /* 0x000fe20008000000 */
[----:B------:R-:W-:Y:S01]  /*0820*/  IMAD.MOV.U32 R6, RZ, RZ, R8 ;  /* 0x000000ffff067224 */ /* 0x000fe200078e0008 */
[----:B------:R-:W-:-:S04]  /*0830*/  UMOV UR6, 0x3b39803f ;  /* 0x3b39803f00067882 */ /* 0x000fc80000000000 */
[----:B------:R-:W-:Y:S01]  /*0840*/  SEL R10, R6, UR4, P0 ;  /* 0x00000004060a7c07 */ /* 0x000fe20008000000 */
[----:B------:R-:W-:Y:S01]  /*0850*/  HFMA2 R6, -RZ, RZ, 0, 0 ;  /* 0x00000000ff067431 */ /* 0x000fe200000001ff */
[----:B------:R-:W-:Y:S01]  /*0860*/  @P1 LOP3.LUT R11, R7, 0x80000, RZ, 0xfc, !PT ;  /* 0x00080000070b1812 */ /* 0x000fe200078efcff */
[----:B------:R-:W-:Y:S01]  /*0870*/  UMOV UR4, 0xfefa39ef ;  /* 0xfefa39ef00047882 */ /* 0x000fe20000000000 */
[----:B------:R-:W-:Y:S02]  /*0880*/  ISETP.GE.U32.AND P1, PT, R5, 0x7ff00000, PT ;  /* 0x7ff000000500780c */ /* 0x000fe40003f26070 */
[----:B------:R-:W0:Y:S02]  /*0890*/  MUFU.RSQ64H R7, R11 ;  /* 0x0000000b00077308 */ /* 0x000e240000001c00 */
[----:B0-----:R-:W-:-:S08]  /*08a0*/  DMUL R12, R6, R6 ;  /* 0x00000006060c7228 */ /* 0x001fd00000000000 */
[----:B------:R-:W-:-:S08]  /*08b0*/  DFMA R12, R10, -R12, 1 ;  /* 0x3ff000000a0c742b */ /* 0x000fd0000000080c */
[----:B------:R-:W-:Y:S02]  /*08c0*/  DFMA R22, R12, R22, 0.5 ;  /* 0x3fe000000c16742b */ /* 0x000fe40000000016 */
[----:B------:R-:W-:-:S08]  /*08d0*/  DMUL R12, R6, R12 ;  /* 0x0000000c060c7228 */ /* 0x000fd00000000000 */
[----:B------:R-:W-:Y:S02]  /*08e0*/  DFMA R12, R22, R12, R6 ;  /* 0x0000000c160c722b */ /* 0x000fe40000000006 */
[----:B------:R-:W-:-:S06]  /*08f0*/  DADD R6, |R16|, |R18| ;  /* 0x0000000010067229 */ /* 0x000fcc0000000612 */
[----:B------:R-:W-:Y:S01]  /*0900*/  DMUL R12, R8, R12 ;  /* 0x0000000c080c7228 */ /* 0x000fe20000000000 */
[----:B------:R-:W-:Y:S01]  /*0910*/  LOP3.LUT R9, R0, 0x100000, RZ, 0xfc, !PT ;  /* 0x0010000000097812 */ /* 0x000fe200078efcff */
[----:B------:R-:W-:Y:S01]  /*0920*/  IMAD.MOV.U32 R8, RZ, RZ, RZ ;  /* 0x000000ffff087224 */ /* 0x000fe200078e00ff */
[----:B------:R-:W-:-:S05]  /*0930*/  DADD R6, |R20|, R6 ;  /* 0x0000000014067229 */ /* 0x000fca0000000206 */
[----:B------:R-:W-:-:S03]  /*0940*/  DMUL R12, R12, R8 ;  /* 0x000000080c0c7228 */ /* 0x000fc60000000000 */
[----:B------:R-:W-:-:S07]  /*0950*/  DSETP.GT.AND P0, PT, R6, R4, PT ;  /* 0x000000040600722a */ /* 0x000fce0003f04000 */
[----:B------:R-:W-:Y:S02]  /*0960*/  FSEL R9, R12, R6, P0 ;  /* 0x000000060c097208 */ /* 0x000fe40000000000 */
[----:B------:R-:W-:Y:S02]  /*0970*/  FSEL R7, R13, R7, P0 ;  /* 0x000000070d077208 */ /* 0x000fe40000000000 */
[----:B------:R-:W-:Y:S01]  /*0980*/  FSEL R8, R9, R4, !P1 ;  /* 0x0000000409087208 */ /* 0x000fe20004800000 */
[----:B------:R-:W-:Y:S01]  /*0990*/  IMAD.MOV.U32 R4, RZ, RZ, 0x652b82fe ;  /* 0x652b82feff047424 */ /* 0x000fe200078e00ff */
[----:B------:R-:W-:Y:S02]  /*09a0*/  FSEL R9, R7, R5, !P1 ;  /* 0x0000000507097208 */ /* 0x000fe40004800000 */
[----:B------:R-:W-:-:S04]  /*09b0*/  MOV R5, 0x3ff71547 ;  /* 0x3ff7154700057802 */ /* 0x000fc80000000f00 */
[----:B------:R-:W-:-:S08]  /*09c0*/  DMUL R34, R2, R8 ;  /* 0x0000000802227228 */ /* 0x000fd00000000000 */
[----:B------:R-:W-:-:S08]  /*09d0*/  DMUL R22, R34, R34 ;  /* 0x0000002222167228 */ /* 0x000fd00000000000 */
[----:B------:R-:W-:Y:S02]  /*09e0*/  DFMA R4, R22, -R4, 6.75539944105574400000e+15 ;  /* 0x433800001604742b */ /* 0x000fe40000000804 */
[----:B------:R-:W-:-:S06]  /*09f0*/  DADD R12, -RZ, -R22 ;  /* 0x00000000ff0c7229 */ /* 0x000fcc0000000916 */
[----:B------:R-:W-:-:S04]  /*0a00*/  DADD R6, R4, -6.75539944105574400000e+15 ;  /* 0xc338000004067429 */ /* 0x000fc80000000000 */
[----:B------:R-:W-:-:S04]  /*0a10*/  FSETP.GEU.AND P0, PT, |R13|, 4.1917929649353027344, PT ;  /* 0x4086232b0d00780b */ /* 0x000fc80003f0e200 */
[----:B------:R-:W-:-:S08]  /*0a20*/  DFMA R10, R6, -UR4, -R22 ;  /* 0x80000004060a7c2b */ /* 0x000fd00008000816 */
[----:B------:R-:W-:Y:S01]  /*0a30*/  DFMA R10, R6, -UR6, R10 ;  /* 0x80000006060a7c2b */ /* 0x000fe2000800000a */
[----:B------:R-:W-:Y:S01]  /*0a40*/  UMOV UR6, 0x69ce2bdf ;  /* 0x69ce2bdf00067882 */ /* 0x000fe20000000000 */
[----:B------:R-:W-:Y:S01]  /*0a50*/  IMAD.MOV.U32 R6, RZ, RZ, -0x35dec16 ;  /* 0xfca213eaff067424 */ /* 0x000fe200078e00ff */
[----:B------:R-:W-:Y:S01]  /*0a60*/  UMOV UR7, 0x3e5ade15 ;  /* 0x3e5ade1500077882 */ /* 0x000fe20000000000 */
[----:B------:R-:W-:-:S06]  /*0a70*/  IMAD.MOV.U32 R7, RZ, RZ, 0x3e928af3 ;  /* 0x3e928af3ff077424 */ /* 0x000fcc00078e00ff */
[----:B------:R-:W-:Y:S01]  /*0a80*/  DFMA R6, R10, UR6, R6 ;  /* 0x000000060a067c2b */ /* 0x000fe20008000006 */
[----:B------:R-:W-:Y:S01]  /*0a90*/  UMOV UR6, 0x62401315 ;  /* 0x6240131500067882 */ /* 0x000fe20000000000 */
[----:B------:R-:W-:-:S06]  /*0aa0*/  UMOV UR7, 0x3ec71dee ;  /* 0x3ec71dee00077882 */ /* 0x000fcc0000000000 */
[----:B------:R-:W-:Y:S01]  /*0ab0*/  DFMA R6, R10, R6, UR6 ;  /* 0x000000060a067e2b */ /* 0x000fe20008000006 */
        /* <DEDUP_REMOVED lines=20> */
[----:B------:R-:W-:-:S08]  /*0c00*/  DFMA R6, R10, R6, UR6 ;  /* 0x000000060a067e2b */ /* 0x000fd00008000006 */
[----:B------:R-:W-:-:S08]  /*0c10*/  DFMA R6, R10, R6, 1 ;  /* 0x3ff000000a06742b */ /* 0x000fd00000000006 */
[----:B------:R-:W-:Y:S01]  /*0c20*/  DFMA R6, R10, R6, 1 ;  /* 0x3ff000000a06742b */ /* 0x000fe20000000006 */
[----:B------:R-:W-:Y:S01]  /*0c30*/  IMAD.MOV.U32 R10, RZ, RZ, -0x24b905a1 ;  /* 0xdb46fa5fff0a7424 */ /* 0x000fe200078e00ff */
[----:B------:R-:W-:-:S08]  /*0c40*/  MOV R11, 0x3d47088f ;  /* 0x3d47088f000b7802 */ /* 0x000fd00000000f00 */
[----:B------:R-:W-:Y:S02]  /*0c50*/  IMAD R25, R4, 0x100000, R7 ;  /* 0x0010000004197824 */ /* 0x000fe400078e0207 */
[----:B------:R-:W-:Y:S01]  /*0c60*/  IMAD.MOV.U32 R24, RZ, RZ, R6 ;  /* 0x000000ffff187224 */ /* 0x000fe200078e0006 */
[----:B------:R-:W-:Y:S06]  /*0c70*/  @!P0 BRA `(.L_x_5) ;  /* 0x0000000000348947 */ /* 0x000fec0003800000 */
[----:B------:R-:W-:Y:S01]  /*0c80*/  FSETP.GEU.AND P1, PT, |R13|, 4.2275390625, PT ;  /* 0x408748000d00780b */ /* 0x000fe20003f2e200 */
[C---:B------:R-:W-:Y:S02]  /*0c90*/  DADD R12, -R22.reuse, +INF ;  /* 0x7ff00000160c7429 */ /* 0x040fe40000000100 */
[----:B------:R-:W-:-:S08]  /*0ca0*/  DSETP.GT.AND P0, PT, R22, RZ, PT ;  /* 0x000000ff1600722a */ /* 0x000fd00003f04000 */
[----:B------:R-:W-:Y:S02]  /*0cb0*/  FSEL R24, R12, RZ, !P0 ;  /* 0x000000ff0c187208 */ /* 0x000fe40004000000 */
[----:B------:R-:W-:Y:S02]  /*0cc0*/  @!P1 LEA.HI R0, R4, R4, RZ, 0x1 ;  /* 0x0000000404009211 */ /* 0x000fe400078f08ff */
[----:B------:R-:W-:Y:S02]  /*0cd0*/  FSEL R25, R13, RZ, !P0 ;  /* 0x000000ff0d197208 */ /* 0x000fe40004000000 */
[----:B------:R-:W-:-:S05]  /*0ce0*/  @!P1 SHF.R.S32.HI R5, RZ, 0x1, R0 ;  /* 0x00000001ff059819 */ /* 0x000fca0000011400 */
[----:B------:R-:W-:Y:S02]  /*0cf0*/  @!P1 IMAD.IADD R4, R4, 0x1, -R5 ;  /* 0x0000000104049824 */ /* 0x000fe400078e0a05 */
[----:B------:R-:W-:-:S03]  /*0d00*/  @!P1 IMAD R5, R5, 0x100000, R7 ;  /* 0x0010000005059824 */ /* 0x000fc600078e0207 */
[----:B------:R-:W-:Y:S01]  /*0d10*/  @!P1 LEA R7, R4, 0x3ff00000, 0x14 ;  /* 0x3ff0000004079811 */ /* 0x000fe200078ea0ff */
[----:B------:R-:W-:Y:S01]  /*0d20*/  @!P1 IMAD.MOV.U32 R4, RZ, RZ, R6 ;  /* 0x000000ffff049224 */ /* 0x000fe200078e0006 */
[----:B------:R-:W-:-:S06]  /*0d30*/  @!P1 MOV R6, RZ ;  /* 0x000000ff00069202 */ /* 0x000fcc0000000f00 */
[----:B------:R-:W-:-:S11]  /*0d40*/  @!P1 DMUL R24, R4, R6 ;  /* 0x0000000604189228 */ /* 0x000fd60000000000 */
.L_x_5:
[----:B------:R-:W-:Y:S05]  /*0d50*/  BSYNC.RECONVERGENT B0 ;  /* 0x0000000000007941 */ /* 0x000fea0003800200 */
.L_x_4:
[----:B------:R-:W-:Y:S01]  /*0d60*/  UMOV UR6, 0xfba6f279 ;  /* 0xfba6f27900067882 */ /* 0x000fe20000000000 */
[----:B------:R-:W-:Y:S01]  /*0d70*/  UMOV UR7, 0x3cf0679a ;  /* 0x3cf0679a00077882 */ /* 0x000fe20000000000 */
[----:B------:R-:W0:Y:S01]  /*0d80*/  MUFU.RCP64H R7, -1.77245330810546875 ;  /* 0xbffc5bf800077908 */ /* 0x000e220000001800 */
[C---:B------:R-:W-:Y:S01]  /*0d90*/  DFMA R4, |R34|.reuse, -UR6, R10 ;  /* 0x8000000622047c2b */ /* 0x040fe2000800020a */
[----:B------:R-:W-:Y:S01]  /*0da0*/  UMOV UR6, 0xb976a9b2 ;  /* 0xb976a9b200067882 */ /* 0x000fe20000000000 */
[----:B------:R-:W-:Y:S01]  /*0db0*/  UMOV UR7, 0x3d8df9f9 ;  /* 0x3d8df9f900077882 */ /* 0x000fe20000000000 */
[----:B------:R-:W-:Y:S01]  /*0dc0*/  IMAD.MOV.U32 R10, RZ, RZ, -0x6e4b1096 ;  /* 0x91b4ef6aff0a7424 */ /* 0x000fe200078e00ff */
[----:B------:R-:W-:Y:S01]  /*0dd0*/  ISETP.NE.AND P1, PT, R33, R32, PT ;  /* 0x000000202100720c */ /* 0x000fe20003f25270 */
[----:B------:R-:W-:Y:S01]  /*0de0*/  IMAD.MOV.U32 R11, RZ, RZ, 0x3ffc5bf8 ;  /* 0x3ffc5bf8ff0b7424 */ /* 0x000fe200078e00ff */
[----:B------:R-:W-:Y:S01]  /*0df0*/  BSSY.RECONVERGENT B1, `(.L_x_6) ;  /* 0x0000060000017945 */ /* 0x000fe20003800200 */
[----:B------:R-:W-:Y:S01]  /*0e00*/  IMAD.MOV.U32 R6, RZ, RZ, 0x1 ;  /* 0x00000001ff067424 */ /* 0x000fe200078e00ff */
[----:B------:R-:W-:Y:S01]  /*0e10*/  DFMA R4, |R34|, R4, -UR6 ;  /* 0x8000000622047e2b */ /* 0x000fe20008000204 */
[----:B------:R-:W-:Y:S01]  /*0e20*/  UMOV UR6, 0x590cc332 ;  /* 0x590cc33200067882 */ /* 0x000fe20000000000 */
[----:B------:R-:W-:-:S06]  /*0e30*/  UMOV UR7, 0x3dc7f1f5 ;  /* 0x3dc7f1f500077882 */ /* 0x000fcc0000000000 */
[----:B------:R-:W-:Y:S01]  /*0e40*/  DFMA R4, |R34|, R4, UR6 ;  /* 0x0000000622047e2b */ /* 0x000fe20008000204 */
[----:B------:R-:W-:Y:S01]  /*0e50*/  UMOV UR6, 0xcd2d56c4 ;  /* 0xcd2d56c400067882 */ /* 0x000fe20000000000 */
[----:B------:R-:W-:Y:S01]  /*0e60*/  UMOV UR7, 0x3dfa28a3 ;  /* 0x3dfa28a300077882 */ /* 0x000fe20000000000 */
[----:B0-----:R-:W-:-:S05]  /*0e70*/  DFMA R12, R6, R10, 1 ;  /* 0x3ff00000060c742b */ /* 0x001fca000000000a */
[----:B------:R-:W-:Y:S01]  /*0e80*/  DFMA R4, |R34|, R4, -UR6 ;  /* 0x8000000622047e2b */ /* 0x000fe20008000204 */
[----:B------:R-:W-:Y:S01]  /*0e90*/  UMOV UR6, 0x67835925 ;  /* 0x6783592500067882 */ /* 0x000fe20000000000 */
[----:B------:R-:W-:Y:S01]  /*0ea0*/  UMOV UR7, 0x3e2485ee ;  /* 0x3e2485ee00077882 */ /* 0x000fe20000000000 */
[----:B------:R-:W-:-:S05]  /*0eb0*/  DFMA R12, R12, R12, R12 ;  /* 0x0000000c0c0c722b */ /* 0x000fca000000000c */
[----:B------:R-:W-:Y:S01]  /*0ec0*/  DFMA R4, |R34|, R4, UR6 ;  /* 0x0000000622047e2b */ /* 0x000fe20008000204 */
[----:B------:R-:W-:Y:S01]  /*0ed0*/  UMOV UR6, 0x5919f583 ;  /* 0x5919f58300067882 */ /* 0x000fe20000000000 */
[----:B------:R-:W-:Y:S01]  /*0ee0*/  UMOV UR7, 0x3e476db4 ;  /* 0x3e476db400077882 */ /* 0x000fe20000000000 */
[----:B------:R-:W-:-:S05]  /*0ef0*/  DFMA R12, R6, R12, R6 ;  /* 0x0000000c060c722b */ /* 0x000fca0000000006 */
[----:B------:R-:W-:Y:S01]  /*0f00*/  DFMA R4, |R34|, R4, -UR6 ;  /* 0x8000000622047e2b */ /* 0x000fe20008000204 */
[----:B------:R-:W-:Y:S01]  /*0f10*/  UMOV UR6, 0xd98c8d71 ;  /* 0xd98c8d7100067882 */ /* 0x000fe20000000000 */
[----:B------:R-:W-:Y:S01]  /*0f20*/  UMOV UR7, 0x3e62d698 ;  /* 0x3e62d69800077882 */ /* 0x000fe20000000000 */
[----:B------:R-:W-:-:S05]  /*0f30*/  DFMA R26, R12, R10, 1 ;  /* 0x3ff000000c1a742b */ /* 0x000fca000000000a */
[----:B------:R-:W-:Y:S01]  /*0f40*/  DFMA R4, |R34|, R4, UR6 ;  /* 0x0000000622047e2b */ /* 0x000fe20008000204 */
[----:B------:R-:W-:Y:S01]  /*0f50*/  UMOV UR6, 0x7155d5c6 ;  /* 0x7155d5c600067882 */ /* 0x000fe20000000000 */
[----:B------:R-:W-:Y:S01]  /*0f60*/  UMOV UR7, 0x3e720a2c ;  /* 0x3e720a2c00077882 */ /* 0x000fe20000000000 */
[----:B------:R-:W-:Y:S02]  /*0f70*/  DFMA R26, R12, R26, R12 ;  /* 0x0000001a0c1a722b */ /* 0x000fe4000000000c */
[----:B------:R-:W-:-:S03]  /*0f80*/  DADD R12, R34, R34 ;  /* 0x00000000220c7229 */ /* 0x000fc60000000022 */
[----:B------:R-:W-:Y:S01]  /*0f90*/  DFMA R4, |R34|, R4, -UR6 ;  /* 0x8000000622047e2b */ /* 0x000fe20008000204 */
[----:B------:R-:W-:Y:S01]  /*0fa0*/  UMOV UR6, 0x37ca1397 ;  /* 0x37ca139700067882 */ /* 0x000fe20000000000 */
[----:B------:R-:W-:-:S03]  /*0fb0*/  UMOV UR7, 0x3e41d29b ;  /* 0x3e41d29b00077882 */ /* 0x000fc60000000000 */
[----:B------:R-:W-:Y:S02]  /*0fc0*/  DMUL R28, R12, R26 ;  /* 0x0000001a0c1c7228 */ /* 0x000fe40000000000 */
[----:B------:R-:W-:Y:S01]  /*0fd0*/  FSETP.GEU.AND P2, PT, |R13|, 6.5827683646048100446e-37, PT ;  /* 0x036000000d00780b */ /* 0x000fe20003f4e200 */
[----:B------:R-:W-:Y:S01]  /*0fe0*/  DFMA R4, |R34|, R4, -UR6 ;  /* 0x8000000622047e2b */ /* 0x000fe20008000204 */
[----:B------:R-:W-:Y:S01]  /*0ff0*/  UMOV UR6, 0xc0f67a49 ;  /* 0xc0f67a4900067882 */ /* 0x000fe20000000000 */
[----:B------:R-:W-:-:S03]  /*1000*/  UMOV UR7, 0x3ea2ef6c ;  /* 0x3ea2ef6c00077882 */ /* 0x000fc60000000000 */
[----:B------:R-:W-:-:S03]  /*1010*/  DFMA R10, R28, R10, R12 ;  /* 0x0000000a1c0a722b */ /* 0x000fc6000000000c */
[----:B------:R-:W-:Y:S01]  /*1020*/  DFMA R4, |R34|, R4, UR6 ;  /* 0x0000000622047e2b */ /* 0x000fe20008000204 */
[----:B------:R-:W-:Y:S01]  /*1030*/  UMOV UR6, 0x92333b6f ;  /* 0x92333b6f00067882 */ /* 0x000fe20000000000 */
[----:B------:R-:W-:-:S03]  /*1040*/  UMOV UR7, 0x3ec102b8 ;  /* 0x3ec102b800077882 */ /* 0x000fc60000000000 */
[----:B------:R-:W-:Y:S01]  /*1050*/  DFMA R10, R26, R10, R28 ;  /* 0x0000000a1a0a722b */ /* 0x000fe2000000001c */
[----:B------:R-:W-:Y:S02]  /*1060*/  FSEL R26, R8, RZ, P1 ;  /* 0x000000ff081a7208 */ /* 0x000fe40000800000 */
[----:B------:R-:W-:Y:S01]  /*1070*/  DFMA R4, |R34|, R4, -UR6 ;  /* 0x8000000622047e2b */ /* 0x000fe20008000204 */
[----:B------:R-:W-:Y:S01]  /*1080*/  UMOV UR6, 0x5ba9a84e ;  /* 0x5ba9a84e00067882 */ /* 0x000fe20000000000 */
[----:B------:R-:W-:Y:S01]  /*1090*/  UMOV UR7, 0x3eca3037 ;  /* 0x3eca303700077882 */ /* 0x000fe20000000000 */
[----:B------:R-:W-:-:S04]  /*10a0*/  FSEL R27, R9, 1.875, P1 ;  /* 0x3ff00000091b7808 */ /* 0x000fc80000800000 */
[----:B------:R-:W-:Y:S01]  /*10b0*/  FFMA R8, RZ, -1.9715566635131835938, R11 ;  /* 0xbffc5bf8ff087823 */ /* 0x000fe2000000000b */
[----:B------:R-:W-:Y:S01]  /*10c0*/  DFMA R4, |R34|, R4, UR6 ;  /* 0x0000000622047e2b */ /* 0x000fe20008000204 */
[----:B------:R-:W-:Y:S01]  /*10d0*/  UMOV UR6, 0xdedea43e ;  /* 0xdedea43e00067882 */ /* 0x000fe20000000000 */
[----:B------:R-:W-:Y:S01]  /*10e0*/  UMOV UR7, 0x3ecaad18 ;  /* 0x3ecaad1800077882 */ /* 0x000fe20000000000 */
[----:B------:R-:W-:Y:S01]  /*10f0*/  DMUL R28, R26, R26 ;  /* 0x0000001a1a1c7228 */ /* 0x000fe20000000000 */
[----:B------:R-:W-:-:S04]  /*1100*/  FSETP.GT.AND P0, PT, |R8|, 1.469367938527859385e-39, PT ;  /* 0x001000000800780b */ /* 0x000fc80003f04200 */
[----:B------:R-:W-:Y:S01]  /*1110*/  DFMA R4, |R34|, R4, UR6 ;  /* 0x0000000622047e2b */ /* 0x000fe20008000204 */
[----:B------:R-:W-:Y:S01]  /*1120*/  UMOV UR6, 0x5bc5b225 ;  /* 0x5bc5b22500067882 */ /* 0x000fe20000000000 */
[----:B------:R-:W-:-:S06]  /*1130*/  UMOV UR7, 0x3eff0535 ;  /* 0x3eff053500077882 */ /* 0x000fcc0000000000 */
[----:B------:R-:W-:Y:S01]  /*1140*/  DFMA R4, |R34|, R4, -UR6 ;  /* 0x8000000622047e2b */ /* 0x000fe20008000204 */
[----:B------:R-:W-:Y:S01]  /*1150*/  UMOV UR6, 0x3108bc8b ;  /* 0x3108bc8b00067882 */ /* 0x000fe20000000000 */
[----:B------:R-:W-:-:S06]  /*1160*/  UMOV UR7, 0x3f10e37a ;  /* 0x3f10e37a00077882 */ /* 0x000fcc0000000000 */
[----:B------:R-:W-:Y:S01]  /*1170*/  DFMA R4, |R34|, R4, UR6 ;  /* 0x0000000622047e2b */ /* 0x000fe20008000204 */
[----:B------:R-:W-:Y:S01]  /*1180*/  UMOV UR6, 0x828e5cb2 ;  /* 0x828e5cb200067882 */ /* 0x000fe20000000000 */
[----:B------:R-:W-:-:S06]  /*1190*/  UMOV UR7, 0x3efb292d ;  /* 0x3efb292d00077882 */ /* 0x000fcc0000000000 */
        /* <DEDUP_REMOVED lines=21> */
[----:B------:R-:W-:-:S08]  /*12f0*/  DFMA R4, |R34|, R4, UR6 ;  /* 0x0000000622047e2b */ /* 0x000fd00008000204 */
[----:B------:R-:W-:-:S06]  /*1300*/  DFMA R6, |R34|, R4, |R34| ;  /* 0x000000042206722b */ /* 0x000fcc0000000622 */
[----:B------:R-:W0:Y:S02]  /*1310*/  F2F.F32.F64 R0, R6 ;  /* 0x0000000600007310 */ /* 0x000e240000301000 */
[----:B0-----:R-:W-:-:S06]  /*1320*/  FMUL R0, R0, -1.4426950216293334961 ;  /* 0xbfb8aa3b00007820 */ /* 0x001fcc0000400000 */
[----:B------:R-:W0:Y:S08]  /*1330*/  FRND R0, R0 ;  /* 0x0000000000007307 */ /* 0x000e300000201000 */
[----:B0-----:R-:W0:Y:S08]  /*1340*/  MUFU.EX2 R14, R0 ;  /* 0x00000000000e7308 */ /* 0x001e300000000800 */
[----:B------:R-:W1:Y:S08]  /*1350*/  F2F.F64.F32 R30, R0 ;  /* 0x00000000001e7310 */ /* 0x000e700000201800 */
[----:B0-----:R0:W2:Y:S01]  /*1360*/  F2F.F64.F32 R8, R14 ;  /* 0x0000000e00087310 */ /* 0x0010a20000201800 */
[----:B-1----:R-:W-:Y:S01]  /*1370*/  DFMA R30, R30, -UR4, -R6 ;  /* 0x800000041e1e7c2b */ /* 0x002fe20008000806 */
[----:B------:R-:W-:Y:S10]  /*1380*/  @P0 BRA P2, `(.L_x_7) ;  /* 0x0000000000180947 */ /* 0x000ff40001000000 */
[----:B------:R-:W-:Y:S01]  /*1390*/  IMAD.MOV.U32 R10, RZ, RZ, R12 ;  /* 0x000000ffff0a7224 */ /* 0x000fe200078e000c */
[----:B------:R-:W-:Y:S01]  /*13a0*/  MOV R11, R13 ;  /* 0x0000000d000b7202 */ /* 0x000fe20000000f00 */
[----:B------:R-:W-:Y:S01]  /*13b0*/  IMAD.MOV.U32 R40, RZ, RZ, -0x6e4b1096 ;  /* 0x91b4ef6aff287424 */ /* 0x000fe200078e00ff */
[----:B------:R-:W-:Y:S01]  /*13c0*/  MOV R0, 0x13f0 ;  /* 0x000013f000007802 */ /* 0x000fe20000000f00 */
[----:B------:R-:W-:-:S07]  /*13d0*/  IMAD.MOV.U32 R41, RZ, RZ, -0x4003a408 ;  /* 0xbffc5bf8ff297424 */ /* 0x000fce00078e00ff */
[----:B0-2---:R-:W-:Y:S05]  /*13e0*/  CALL.REL.NOINC `($__internal_0_$__cuda_sm20_div_rn_f64_full) ;  /* 0x0000001400287944 */ /* 0x005fea0003c00000 */
.L_x_7:
[----:B------:R-:W-:Y:S05]  /*13f0*/  BSYNC.RECONVERGENT B1 ;  /* 0x0000000000017941 */ /* 0x000fea0003800200 */
.L_x_6:
[----:B------:R-:W-:Y:S01]  /*1400*/  IMAD.MOV.U32 R12, RZ, RZ, -0x7649667 ;  /* 0xf89b6999ff0c7424 */ /* 0x000fe200078e00ff */
[----:B------:R-:W-:Y:S01]  /*1410*/  UMOV UR4, 0xa4741b81 ;  /* 0xa4741b8100047882 */ /* 0x000fe20000000000 */
[----:B------:R-:W-:Y:S01]  /*1420*/  IMAD.MOV.U32 R13, RZ, RZ, 0x3e928a27 ;  /* 0x3e928a27ff0d7424 */ /* 0x000fe200078e00ff */
[----:B------:R-:W-:Y:S01]  /*1430*/  UMOV UR5, 0x3e5ae904 ;  /* 0x3e5ae90400057882 */ /* 0x000fe20000000000 */
[----:B------:R-:W-:Y:S01]  /*1440*/  DADD R36, |R34|, -R6 ;  /* 0x0000000022247229 */ /* 0x000fe20000000a06 */
[----:B------:R-:W-:Y:S01]  /*1450*/  BSSY.RECONVERGENT B1, `(.L_x_8) ;  /* 0x000003c000017945 */ /* 0x000fe20003800200 */
[----:B------:R-:W1:Y:S01]  /*1460*/  MUFU.RCP64H R7, R29 ;  /* 0x0000001d00077308 */ /* 0x000e620000001800 */
[----:B------:R-:W-:Y:S01]  /*1470*/  MOV R6, 0x1 ;  /* 0x0000000100067802 */ /* 0x000fe20000000f00 */
[----:B------:R-:W-:Y:S01]  /*1480*/  DFMA R12, R30, UR4, R12 ;  /* 0x000000041e0c7c2b */ /* 0x000fe2000800000c */
[----:B------:R-:W-:Y:S01]  /*1490*/  UMOV UR4, 0x15ff7e07 ;  /* 0x15ff7e0700047882 */ /* 0x000fe20000000000 */
[----:B------:R-:W-:-:S02]  /*14a0*/  UMOV UR5, 0x3ec71de7 ;  /* 0x3ec71de700057882 */ /* 0x000fc40000000000 */
[----:B------:R-:W-:Y:S02]  /*14b0*/  DFMA R36, |R34|, R4, R36 ;  /* 0x000000042224722b */ /* 0x000fe40000000224 */
[----:B--2---:R-:W-:Y:S02]  /*14c0*/  DADD R4, -R8, 1 ;  /* 0x3ff0000008047429 */ /* 0x004fe40000000100 */
        /* <DEDUP_REMOVED lines=23> */
[----:B------:R-:W-:Y:S02]  /*1640*/  UMOV UR5, 0x4017afb4 ;  /* 0x4017afb400057882 */ /* 0x000fe40000000000 */
[----:B------:R-:W-:-:S04]  /*1650*/  DSETP.GE.AND P0, PT, |R34|, UR4, PT ;  /* 0x0000000422007e2a */ /* 0x000fc8000bf06200 */
[----:B------:R-:W-:-:S08]  /*1660*/  DMUL R12, R30, R12 ;  /* 0x0000000c1e0c7228 */ /* 0x000fd00000000000 */
[----:B------:R-:W-:Y:S02]  /*1670*/  DFMA R12, R30, R12, -R36 ;  /* 0x0000000c1e0c722b */ /* 0x000fe40000000824 */
[----:B-1----:R-:W-:-:S06]  /*1680*/  DFMA R36, -R28, R6, 1 ;  /* 0x3ff000001c24742b */ /* 0x002fcc0000000106 */
[----:B------:R-:W-:Y:S02]  /*1690*/  DADD R12, R30, R12 ;  /* 0x000000001e0c7229 */ /* 0x000fe4000000000c */
[----:B------:R-:W-:-:S06]  /*16a0*/  DFMA R36, R36, R36, R36 ;  /* 0x000000242424722b */ /* 0x000fcc0000000024 */
[----:B------:R-:W-:Y:S02]  /*16b0*/  DFMA R4, R8, -R12, R4 ;  /* 0x8000000c0804722b */ /* 0x000fe40000000004 */
[----:B------:R-:W-:-:S08]  /*16c0*/  DFMA R36, R6, R36, R6 ;  /* 0x000000240624722b */ /* 0x000fd00000000006 */
[----:B------:R-:W-:Y:S01]  /*16d0*/  FSEL R5, R5, 1.875, !P0 ;  /* 0x3ff0000005057808 */ /* 0x000fe20004000000 */
[----:B------:R-:W-:Y:S01]  /*16e0*/  DFMA R6, -R28, R36, 1 ;  /* 0x3ff000001c06742b */ /* 0x000fe20000000124 */
[----:B------:R-:W-:Y:S02]  /*16f0*/  FSEL R4, R4, RZ, !P0 ;  /* 0x000000ff04047208 */ /* 0x000fe40004000000 */
[----:B------:R-:W-:-:S05]  /*1700*/  LOP3.LUT R5, R5, 0x80000000, R35, 0xb8, !PT ;  /* 0x8000000005057812 */ /* 0x000fca00078eb823 */
[----:B------:R-:W-:Y:S02]  /*1710*/  DFMA R6, R36, R6, R36 ;  /* 0x000000062406722b */ /* 0x000fe40000000024 */
[----:B------:R-:W-:-:S08]  /*1720*/  DFMA R8, R10, R24, R4 ;  /* 0x000000180a08722b */ /* 0x000fd00000000004 */
[----:B------:R-:W-:-:S08]  /*1730*/  DMUL R10, R8, -R6 ;  /* 0x80000006080a7228 */ /* 0x000fd00000000000 */
[----:B------:R-:W-:-:S08]  /*1740*/  DFMA R4, -R28, R10, -R8 ;  /* 0x0000000a1c04722b */ /* 0x000fd00000000908 */
[----:B------:R-:W-:Y:S02]  /*1750*/  DFMA R10, R6, R4, R10 ;  /* 0x00000004060a722b */ /* 0x000fe4000000000a */
[----:B------:R-:W-:-:S08]  /*1760*/  DADD R4, -RZ, -R8 ;  /* 0x00000000ff047229 */ /* 0x000fd00000000908 */
[----:B------:R-:W-:Y:S02]  /*1770*/  FFMA R0, RZ, R29, R11 ;  /* 0x0000001dff007223 */ /* 0x000fe4000000000b */
[----:B------:R-:W-:-:S03]  /*1780*/  FSETP.GEU.AND P2, PT, |R5|, 6.5827683646048100446e-37, PT ;  /* 0x036000000500780b */ /* 0x000fc60003f4e200 */
[----:B------:R-:W-:-:S13]  /*1790*/  FSETP.GT.AND P0, PT, |R0|, 1.469367938527859385e-39, PT ;  /* 0x001000000000780b */ /* 0x000fda0003f04200 */
[----:B------:R-:W-:Y:S05]  /*17a0*/  @P0 BRA P2, `(.L_x_9) ;  /* 0x0000000000180947 */ /* 0x000fea0001000000 */
[----:B------:R-:W-:Y:S01]  /*17b0*/  IMAD.MOV.U32 R10, RZ, RZ, R4 ;  /* 0x000000ffff0a7224 */ /* 0x000fe200078e0004 */
[----:B------:R-:W-:Y:S01]  /*17c0*/  MOV R0, 0x1810 ;  /* 0x0000181000007802 */ /* 0x000fe20000000f00 */
[----:B------:R-:W-:Y:S02]  /*17d0*/  IMAD.MOV.U32 R11, RZ, RZ, R5 ;  /* 0x000000ffff0b7224 */ /* 0x000fe400078e0005 */
[----:B------:R-:W-:Y:S02]  /*17e0*/  IMAD.MOV.U32 R40, RZ, RZ, R28 ;  /* 0x000000ffff287224 */ /* 0x000fe400078e001c */
[----:B------:R-:W-:-:S07]  /*17f0*/  IMAD.MOV.U32 R41, RZ, RZ, R29 ;  /* 0x000000ffff297224 */ /* 0x000fce00078e001d */
[----:B0-----:R-:W-:Y:S05]  /*1800*/  CALL.REL.NOINC `($__internal_0_$__cuda_sm20_div_rn_f64_full) ;  /* 0x0000001000207944 */ /* 0x001fea0003c00000 */
.L_x_9:
[----:B------:R-:W-:Y:S05]  /*1810*/  BSYNC.RECONVERGENT B1 ;  /* 0x0000000000017941 */ /* 0x000fea0003800200 */
.L_x_8:
[----:B------:R-:W1:Y:S01]  /*1820*/  MUFU.RCP64H R5, R27 ;  /* 0x0000001b00057308 */ /* 0x000e620000001800 */
[----:B------:R-:W-:Y:S01]  /*1830*/  MOV R4, 0x1 ;  /* 0x0000000100047802 */ /* 0x000fe20000000f00 */
[----:B------:R-:W-:Y:S01]  /*1840*/  BSSY.RECONVERGENT B1, `(.L_x_10) ;  /* 0x0000017000017945 */ /* 0x000fe20003800200 */
[----:B------:R-:W-:Y:S02]  /*1850*/  FSETP.GEU.AND P2, PT, |R17|, 6.5827683646048100446e-37, PT ;  /* 0x036000001100780b */ /* 0x000fe40003f4e200 */
[----:B------:R-:W-:Y:S02]  /*1860*/  FSEL R30, R10, RZ, P1 ;  /* 0x000000ff0a1e7208 */ /* 0x000fe40000800000 */
[----:B------:R-:W-:Y:S01]  /*1870*/  FSEL R31, R11, RZ, P1 ;  /* 0x000000ff0b1f7208 */ /* 0x000fe20000800000 */
[----:B-1----:R-:W-:-:S08]  /*1880*/  DFMA R6, -R26, R4, 1 ;  /* 0x3ff000001a06742b */ /* 0x002fd00000000104 */
[----:B------:R-:W-:-:S08]  /*1890*/  DFMA R6, R6, R6, R6 ;  /* 0x000000060606722b */ /* 0x000fd00000000006 */
[----:B------:R-:W-:-:S08]  /*18a0*/  DFMA R6, R4, R6, R4 ;  /* 0x000000060406722b */ /* 0x000fd00000000004 */
[----:B------:R-:W-:-:S08]  /*18b0*/  DFMA R4, -R26, R6, 1 ;  /* 0x3ff000001a04742b */ /* 0x000fd00000000106 */
[----:B------:R-:W-:-:S08]  /*18c0*/  DFMA R4, R6, R4, R6 ;  /* 0x000000040604722b */ /* 0x000fd00000000006 */
[----:B------:R-:W-:-:S08]  /*18d0*/  DMUL R6, R16, R4 ;  /* 0x0000000410067228 */ /* 0x000fd00000000000 */
[----:B------:R-:W-:-:S08]  /*18e0*/  DFMA R8, -R26, R6, R16 ;  /* 0x000000061a08722b */ /* 0x000fd00000000110 */
[----:B------:R-:W-:-:S10]  /*18f0*/  DFMA R4, R4, R8, R6 ;  /* 0x000000080404722b */ /* 0x000fd40000000006 */
[----:B------:R-:W-:-:S05]  /*1900*/  FFMA R0, RZ, R27, R5 ;  /* 0x0000001bff007223 */ /* 0x000fca0000000005 */
        /* <DEDUP_REMOVED lines=8> */
[----:B------:R-:W-:Y:S01]  /*1990*/  MOV R4, R10 ;  /* 0x0000000a00047202 */ /* 0x000fe20000000f00 */
[----:B------:R-:W-:-:S07]  /*19a0*/  IMAD.MOV.U32 R5, RZ, RZ, R11 ;  /* 0x000000ffff057224 */ /* 0x000fce00078e000b */
.L_x_11:
[----:B------:R-:W-:Y:S05]  /*19b0*/  BSYNC.RECONVERGENT B1 ;  /* 0x0000000000017941 */ /* 0x000fea0003800200 */
.L_x_10:
[----:B------:R-:W1:Y:S01]  /*19c0*/  MUFU.RCP64H R7, R27 ;  /* 0x0000001b00077308 */ /* 0x000e620000001800 */
[----:B------:R-:W-:Y:S01]  /*19d0*/  IMAD.MOV.U32 R6, RZ, RZ, 0x1 ;  /* 0x00000001ff067424 */ /* 0x000fe200078e00ff */
[----:B------:R-:W-:Y:S01]  /*19e0*/  FSETP.GEU.AND P2, PT, |R19|, 6.5827683646048100446e-37, PT ;  /* 0x036000001300780b */ /* 0x000fe20003f4e200 */
[----:B------:R-:W-:Y:S04]  /*19f0*/  BSSY.RECONVERGENT B1, `(.L_x_12) ;  /* 0x0000014000017945 */ /* 0x000fe80003800200 */
        /* <DEDUP_REMOVED lines=12> */
[----:B------:R-:W-:Y:S01]  /*1ac0*/  MOV R40, R26 ;  /* 0x0000001a00287202 */ /* 0x000fe20000000f00 */
[----:B------:R-:W-:Y:S01]  /*1ad0*/  IMAD.MOV.U32 R11, RZ, RZ, R19 ;  /* 0x000000ffff0b7224 */ /* 0x000fe200078e0013 */
[----:B------:R-:W-:Y:S01]  /*1ae0*/  MOV R0, 0x1b10 ;  /* 0x00001b1000007802 */ /* 0x000fe20000000f00 */
[----:B------:R-:W-:-:S07]  /*1af0*/  IMAD.MOV.U32 R41, RZ, RZ, R27 ;  /* 0x000000ffff297224 */ /* 0x000fce00078e001b */
[----:B0-----:R-:W-:Y:S05]  /*1b00*/  CALL.REL.NOINC `($__internal_0_$__cuda_sm20_div_rn_f64_full) ;  /* 0x0000000c00607944 */ /* 0x001fea0003c00000 */
[----:B------:R-:W-:Y:S02]  /*1b10*/  IMAD.MOV.U32 R6, RZ, RZ, R10 ;  /* 0x000000ffff067224 */ /* 0x000fe400078e000a */
[----:B------:R-:W-:-:S07]  /*1b20*/  IMAD.MOV.U32 R7, RZ, RZ, R11 ;  /* 0x000000ffff077224 */ /* 0x000fce00078e000b */
.L_x_13:
[----:B------:R-:W-:Y:S05]  /*1b30*/  BSYNC.RECONVERGENT B1 ;  /* 0x0000000000017941 */ /* 0x000fea0003800200 */
.L_x_12:
        /* <DEDUP_REMOVED lines=15> */
[----:B------:R-:W-:Y:S01]  /*1c30*/  MOV R10, R20 ;  /* 0x00000014000a7202 */ /* 0x000fe20000000f00 */
[----:B------:R-:W-:Y:S01]  /*1c40*/  IMAD.MOV.U32 R11, RZ, RZ, R21 ;  /* 0x000000ffff0b7224 */ /* 0x000fe200078e0015 */
[----:B------:R-:W-:Y:S01]  /*1c50*/  MOV R0, 0x1c90 ;  /* 0x00001c9000007802 */ /* 0x000fe20000000f00 */
[----:B------:R-:W-:Y:S02]  /*1c60*/  IMAD.MOV.U32 R40, RZ, RZ, R26 ;  /* 0x000000ffff287224 */ /* 0x000fe400078e001a */
[----:B------:R-:W-:-:S07]  /*1c70*/  IMAD.MOV.U32 R41, RZ, RZ, R27 ;  /* 0x000000ffff297224 */ /* 0x000fce00078e001b */
[----:B0-----:R-:W-:Y:S05]  /*1c80*/  CALL.REL.NOINC `($__internal_0_$__cuda_sm20_div_rn_f64_full) ;  /* 0x0000000c00007944 */ /* 0x001fea0003c00000 */
[----:B------:R-:W-:Y:S01]  /*1c90*/  IMAD.MOV.U32 R8, RZ, RZ, R10 ;  /* 0x000000ffff087224 */ /* 0x000fe200078e000a */
[----:B------:R-:W-:-:S07]  /*1ca0*/  MOV R9, R11 ;  /* 0x0000000b00097202 */ /* 0x000fce0000000f00 */
.L_x_15:
[----:B------:R-:W-:Y:S05]  /*1cb0*/  BSYNC.RECONVERGENT B1 ;  /* 0x0000000000017941 */ /* 0x000fea0003800200 */
.L_x_14:
[----:B------:R-:W1:Y:S01]  /*1cc0*/  LDC R43, c[0x0][0x3b8] ;  /* 0x0000ee00ff2b7b82 */ /* 0x000e620000000800 */
[----:B------:R-:W2:Y:S01]  /*1cd0*/  LDCU.64 UR4, c[0x0][0x380] ;  /* 0x00007000ff0477ac */ /* 0x000ea20008000a00 */
[C---:B------:R-:W-:Y:S02]  /*1ce0*/  DMUL R10, R30.reuse, R4 ;  /* 0x000000041e0a7228 */ /* 0x040fe40000000000 */
[----:B------:R-:W-:-:S04]  /*1cf0*/  DMUL R36, R30, R8 ;  /* 0x000000081e247228 */ /* 0x000fc80000000000 */
[----:B------:R-:W3:Y:S01]  /*1d00*/  LDC.64 R12, c[0x0][0x388] ;  /* 0x0000e200ff0c7b82 */ /* 0x000ee20000000a00 */
[----:B--2---:R-:W-:-:S04]  /*1d10*/  ISETP.NE.U32.AND P0, PT, RZ, UR4, PT ;  /* 0x00000004ff007c0c */ /* 0x004fc8000bf05070 */
[----:B------:R-:W-:Y:S01]  /*1d20*/  ISETP.NE.AND.EX P0, PT, RZ, UR5, PT, P0 ;  /* 0x00000005ff007c0c */ /* 0x000fe2000bf05300 */
[-C--:B-1----:R-:W-:Y:S01]  /*1d30*/  IMAD R42, R33, R43.reuse, R32 ;  /* 0x0000002b212a7224 */ /* 0x082fe200078e0220 */
[----:B------:R-:W-:Y:S01]  /*1d40*/  DMUL R32, R30, R6 ;  /* 0x000000061e207228 */ /* 0x000fe20000000000 */
[----:B------:R-:W-:Y:S02]  /*1d50*/  IMAD R43, R43, R43, RZ ;  /* 0x0000002b2b2b7224 */ /* 0x000fe400078e02ff */
[----:B---3--:R-:W-:-:S05]  /*1d60*/  IMAD.WIDE R12, R42, 0x8, R12 ;  /* 0x000000082a0c7825 */ /* 0x008fca00078e020c */
[----:B------:R1:W-:Y:S01]  /*1d70*/  STG.E.64 desc[UR8][R12.64], R10 ;  /* 0x0000000a0c007986 */ /* 0x0003e2000c101b08 */
[----:B------:R-:W-:-:S05]  /*1d80*/  IMAD.WIDE.U32 R34, R43, 0x8, R12 ;  /* 0x000000082b227825 */ /* 0x000fca00078e000c */
[----:B------:R1:W-:Y:S01]  /*1d90*/  STG.E.64 desc[UR8][R34.64], R32 ;  /* 0x0000002022007986 */ /* 0x0003e2000c101b08 */
[----:B------:R-:W-:-:S05]  /*1da0*/  IMAD.WIDE.U32 R38, R43, 0x8, R34 ;  /* 0x000000082b267825 */ /* 0x000fca00078e0022 */
[----:B------:R1:W-:Y:S01]  /*1db0*/  STG.E.64 desc[UR8][R38.64], R36 ;  /* 0x0000002426007986 */ /* 0x0003e2000c101b08 */
[----:B------:R-:W-:Y:S05]  /*1dc0*/  @!P0 EXIT ;  /* 0x000000000000894d */ /* 0x000fea0003800000 */
[----:B-1----:R-:W0:Y:S02]  /*1dd0*/  LDC.64 R10, c[0x0][0x398] ;  /* 0x0000e600ff0a7b82 */ /* 0x002e240000000a00 */
[----:B0-----:R-:W-:-:S05]  /*1de0*/  IMAD.WIDE.U32 R14, R15, 0x8, R10 ;  /* 0x000000080f0e7825 */ /* 0x001fca00078e000a */
[----:B------:R-:W2:Y:S04]  /*1df0*/  LDG.E.64 R32, desc[UR8][R14.64+0x8] ;  /* 0x000008080e207981 */ /* 0x000ea8000c1e1b00 */
[----:B------:R-:W3:Y:S04]  /*1e00*/  LDG.E.64 R34, desc[UR8][R14.64] ;  /* 0x000000080e227981 */ /* 0x000ee8000c1e1b00 */
[----:B------:R-:W4:Y:S01]  /*1e10*/  LDG.E.64 R36, desc[UR8][R14.64+0x10] ;  /* 0x000010080e247981 */ /* 0x000f22000c1e1b00 */
[----:B------:R-:W0:Y:S01]  /*1e20*/  MUFU.RCP64H R13, 1.77245330810546875 ;  /* 0x3ffc5bf8000d7908 */ /* 0x000e220000001800 */
[----:B------:R-:W-:Y:S01]  /*1e30*/  IMAD.MOV.U32 R10, RZ, RZ, -0x6e4b1096 ;  /* 0x91b4ef6aff0a7424 */ /* 0x000fe200078e00ff */
[----:B------:R-:W-:Y:S01]  /*1e40*/  BSSY.RECONVERGENT B1, `(.L_x_16) ;  /* 0x000001b000017945 */ /* 0x000fe20003800200 */
[----:B------:R-:W-:-:S02]  /*1e50*/  IMAD.MOV.U32 R11, RZ, RZ, 0x3ffc5bf8 ;  /* 0x3ffc5bf8ff0b7424 */ /* 0x000fc400078e00ff */
[----:B------:R-:W-:-:S06]  /*1e60*/  IMAD.MOV.U32 R12, RZ, RZ, 0x1 ;  /* 0x00000001ff0c7424 */ /* 0x000fcc00078e00ff */
[----:B0-----:R-:W-:-:S08]  /*1e70*/  DFMA R38, R12, -R10, 1 ;  /* 0x3ff000000c26742b */ /* 0x001fd0000000080a */
[----:B------:R-:W-:-:S08]  /*1e80*/  DFMA R38, R38, R38, R38 ;  /* 0x000000262626722b */ /* 0x000fd00000000026 */
[----:B------:R-:W-:Y:S02]  /*1e90*/  DFMA R38, R12, R38, R12 ;  /* 0x000000260c26722b */ /* 0x000fe4000000000c */
[----:B------:R-:W-:-:S06]  /*1ea0*/  DMUL R12, R22, 4 ;  /* 0x40100000160c7828 */ /* 0x000fcc0000000000 */
[----:B------:R-:W-:Y:S02]  /*1eb0*/  DFMA R22, R38, -R10, 1 ;  /* 0x3ff000002616742b */ /* 0x000fe4000000080a */
[----:B------:R-:W-:-:S06]  /*1ec0*/  DMUL R12, R12, R2 ;  /* 0x000000020c0c7228 */ /* 0x000fcc0000000000 */
[----:B------:R-:W-:-:S04]  /*1ed0*/  DFMA R22, R38, R22, R38 ;  /* 0x000000162616722b */ /* 0x000fc80000000026 */
[----:B------:R-:W-:-:S04]  /*1ee0*/  FSETP.GEU.AND P2, PT, |R13|, 6.5827683646048100446e-37, PT ;  /* 0x036000000d00780b */ /* 0x000fc80003f4e200 */
[----:B------:R-:W-:-:S08]  /*1ef0*/  DMUL R2, R12, R22 ;  /* 0x000000160c027228 */ /* 0x000fd00000000000 */
[----:B------:R-:W-:-:S08]  /*1f00*/  DFMA R10, R2, -R10, R12 ;  /* 0x8000000a020a722b */ /* 0x000fd0000000000c */
[----:B------:R-:W-:Y:S02]  /*1f10*/  DFMA R10, R22, R10, R2 ;  /* 0x0000000a160a722b */ /* 0x000fe40000000002 */
[----:B------:R-:W-:-:S08]  /*1f20*/  DMUL R2, R26, R28 ;  /* 0x0000001c1a027228 */ /* 0x000fd00000000000 */
[----:B------:R-:W-:-:S05]  /*1f30*/  FFMA R0, RZ, 1.9715566635131835938, R11 ;  /* 0x3ffc5bf8ff007823 */ /* 0x000fca000000000b */
[----:B------:R-:W-:Y:S01]  /*1f40*/  FSETP.GT.AND P0, PT, |R0|, 1.469367938527859385e-39, PT ;  /* 0x001000000000780b */ /* 0x000fe20003f04200 */
[----:B--2---:R-:W-:-:S08]  /*1f50*/  DMUL R18, R18, R32 ;  /* 0x0000002012127228 */ /* 0x004fd00000000000 */
[----:B---3--:R-:W-:-:S08]  /*1f60*/  DFMA R18, R16, R34, R18 ;  /* 0x000000221012722b */ /* 0x008fd00000000012 */
[----:B----4-:R-:W-:Y:S01]  /*1f70*/  DFMA R20, R20, R36, R18 ;  /* 0x000000241414722b */ /* 0x010fe20000000012 */
[----:B------:R-:W-:Y:S10]  /*1f80*/  @P0 BRA P2, `(.L_x_17) ;  /* 0x0000000000180947 */ /* 0x000ff40001000000 */
[----:B------:R-:W-:Y:S01]  /*1f90*/  IMAD.MOV.U32 R10, RZ, RZ, R12 ;  /* 0x000000ffff0a7224 */ /* 0x000fe200078e000c */
[----:B------:R-:W-:Y:S01]  /*1fa0*/  MOV R11, R13 ;  /* 0x0000000d000b7202 */ /* 0x000fe20000000f00 */
[----:B------:R-:W-:Y:S01]  /*1fb0*/  IMAD.MOV.U32 R40, RZ, RZ, -0x6e4b1096 ;  /* 0x91b4ef6aff287424 */ /* 0x000fe200078e00ff */
[----:B------:R-:W-:Y:S01]  /*1fc0*/  MOV R0, 0x1ff0 ;  /* 0x00001ff000007802 */ /* 0x000fe20000000f00 */
[----:B------:R-:W-:-:S07]  /*1fd0*/  IMAD.MOV.U32 R41, RZ, RZ, 0x3ffc5bf8 ;  /* 0x3ffc5bf8ff297424 */ /* 0x000fce00078e00ff */
[----:B------:R-:W-:Y:S05]  /*1fe0*/  CALL.REL.NOINC `($__internal_0_$__cuda_sm20_div_rn_f64_full) ;  /* 0x0000000800287944 */ /* 0x000fea0003c00000 */
.L_x_17:
[----:B------:R-:W-:Y:S05]  /*1ff0*/  BSYNC.RECONVERGENT B1 ;  /* 0x0000000000017941 */ /* 0x000fea0003800200 */
.L_x_16:
[----:B------:R-:W0:Y:S01]  /*2000*/  MUFU.RCP64H R13, R3 ;  /* 0x00000003000d7308 */ /* 0x000e220000001800 */
[----:B------:R-:W-:Y:S01]  /*2010*/  IMAD.MOV.U32 R12, RZ, RZ, 0x1 ;  /* 0x00000001ff0c7424 */ /* 0x000fe200078e00ff */
[----:B------:R-:W-:Y:S01]  /*2020*/  DMUL R10, R10, R24 ;  /* 0x000000180a0a7228 */ /* 0x000fe20000000000 */
[----:B------:R-:W-:Y:S07]  /*2030*/  BSSY.RECONVERGENT B1, `(.L_x_18) ;  /* 0x0000014000017945 */ /* 0x000fee0003800200 */
[----:B------:R-:W-:-:S02]  /*2040*/  DMUL R16, R20, R10 ;  /* 0x0000000a14107228 */ /* 0x000fc40000000000 */
[----:B0-----:R-:W-:-:S08]  /*2050*/  DFMA R14, -R2, R12, 1 ;  /* 0x3ff00000020e742b */ /* 0x001fd0000000010c */
[----:B------:R-:W-:Y:S01]  /*2060*/  FSETP.GEU.AND P2, PT, |R17|, 6.5827683646048100446e-37, PT ;  /* 0x036000001100780b */ /* 0x000fe20003f4e200 */
        /* <DEDUP_REMOVED lines=15> */
[----:B------:R-:W-:Y:S05]  /*2160*/  CALL.REL.NOINC `($__internal_0_$__cuda_sm20_div_rn_f64_full) ;  /* 0x0000000400c87944 */ /* 0x000fea0003c00000 */
.L_x_19:
[----:B------:R-:W-:Y:S05]  /*2170*/  BSYNC.RECONVERGENT B1 ;  /* 0x0000000000017941 */ /* 0x000fea0003800200 */
.L_x_18:
[----:B------:R-:W0:Y:S01]  /*2180*/  MUFU.RCP64H R3, R29 ;  /* 0x0000001d00037308 */ /* 0x000e220000001800 */
[----:B------:R-:W-:Y:S01]  /*2190*/  IMAD.MOV.U32 R2, RZ, RZ, 0x1 ;  /* 0x00000001ff027424 */ /* 0x000fe200078e00ff */
[----:B------:R-:W-:Y:S01]  /*21a0*/  DMUL R20, R20, 3 ;  /* 0x4008000014147828 */ /* 0x000fe20000000000 */
[----:B------:R-:W-:Y:S09]  /*21b0*/  BSSY.RECONVERGENT B1, `(.L_x_20) ;  /* 0x0000017000017945 */ /* 0x000ff20003800200 */
[----:B------:R-:W-:Y:S01]  /*21c0*/  FSETP.GEU.AND P2, PT, |R21|, 6.5827683646048100446e-37, PT ;  /* 0x036000001500780b */ /* 0x000fe20003f4e200 */
[----:B0-----:R-:W-:-:S08]  /*21d0*/  DFMA R12, -R28, R2, 1 ;  /* 0x3ff000001c0c742b */ /* 0x001fd00000000102 */
[----:B------:R-:W-:-:S08]  /*21e0*/  DFMA R12, R12, R12, R12 ;  /* 0x0000000c0c0c722b */ /* 0x000fd0000000000c */
[----:B------:R-:W-:-:S08]  /*21f0*/  DFMA R12, R2, R12, R2 ;  /* 0x0000000c020c722b */ /* 0x000fd00000000002 */
[----:B------:R-:W-:-:S08]  /*2200*/  DFMA R2, -R28, R12, 1 ;  /* 0x3ff000001c02742b */ /* 0x000fd0000000010c */
[----:B------:R-:W-:-:S08]  /*2210*/  DFMA R12, R12, R2, R12 ;  /* 0x000000020c0c722b */ /* 0x000fd0000000000c */
[----:B------:R-:W-:-:S08]  /*2220*/  DMUL R16, R12, R20 ;  /* 0x000000140c107228 */ /* 0x000fd00000000000 */
[----:B------:R-:W-:-:S08]  /*2230*/  DFMA R2, -R28, R16, R20 ;  /* 0x000000101c02722b */ /* 0x000fd00000000114 */
[----:B------:R-:W-:Y:S01]  /*2240*/  DFMA R16, R12, R2, R16 ;  /* 0x000000020c10722b */ /* 0x000fe20000000010 */
[----:B------:R-:W-:Y:S02]  /*2250*/  FSEL R2, R10, RZ, P1 ;  /* 0x000000ff0a027208 */ /* 0x000fe40000800000 */
[----:B------:R-:W-:-:S07]  /*2260*/  FSEL R3, R11, RZ, P1 ;  /* 0x000000ff0b037208 */ /* 0x000fce0000800000 */
        /* <DEDUP_REMOVED lines=9> */
[----:B------:R-:W-:Y:S02]  /*2300*/  IMAD.MOV.U32 R16, RZ, RZ, R10 ;  /* 0x000000ffff107224 */ /* 0x000fe400078e000a */
[----:B------:R-:W-:-:S07]  /*2310*/  IMAD.MOV.U32 R17, RZ, RZ, R11 ;  /* 0x000000ffff117224 */ /* 0x000fce00078e000b */
.L_x_21:
[----:B------:R-:W-:Y:S05]  /*2320*/  BSYNC.RECONVERGENT B1 ;  /* 0x0000000000017941 */ /* 0x000fea0003800200 */
.L_x_20:
[----:B------:R-:W0:Y:S01]  /*2330*/  MUFU.RCP64H R11, R27 ;  /* 0x0000001b000b7308 */ /* 0x000e220000001800 */
[----:B------:R-:W-:Y:S01]  /*2340*/  MOV R10, 0x1 ;  /* 0x00000001000a7802 */ /* 0x000fe20000000f00 */
[----:B------:R-:W-:Y:S01]  /*2350*/  BSSY.RECONVERGENT B1, `(.L_x_22) ;  /* 0x0000014000017945 */ /* 0x000fe20003800200 */
[----:B------:R-:W-:Y:S01]  /*2360*/  FSETP.GEU.AND P1, PT, |R35|, 6.5827683646048100446e-37, PT ;  /* 0x036000002300780b */ /* 0x000fe20003f2e200 */
[----:B------:R-:W-:-:S03]  /*2370*/  DMUL R18, R16, R4 ;  /* 0x0000000410127228 */ /* 0x000fc60000000000 */
[----:B0-----:R-:W-:-:S08]  /*2380*/  DFMA R12, -R26, R10, 1 ;  /* 0x3ff000001a0c742b */ /* 0x001fd0000000010a */
        /* <DEDUP_REMOVED lines=15> */
[----:B------:R-:W-:Y:S05]  /*2480*/  CALL.REL.NOINC `($__internal_0_$__cuda_sm20_div_rn_f64_full) ;  /* 0x0000000400007944 */ /* 0x000fea0003c00000 */
.L_x_23:
[----:B------:R-:W-:Y:S05]  /*2490*/  BSYNC.RECONVERGENT B1 ;  /* 0x0000000000017941 */ /* 0x000fea0003800200 */
.L_x_22:
[----:B------:R-:W0:Y:S01]  /*24a0*/  MUFU.RCP64H R13, R27 ;  /* 0x0000001b000d7308 */ /* 0x000e220000001800 */
[----:B------:R-:W-:Y:S01]  /*24b0*/  MOV R12, 0x1 ;  /* 0x00000001000c7802 */ /* 0x000fe20000000f00 */
[----:B------:R-:W1:Y:S01]  /*24c0*/  LDC.64 R20, c[0x0][0x380] ;  /* 0x0000e000ff147b82 */ /* 0x000e620000000a00 */
[----:B------:R-:W-:Y:S01]  /*24d0*/  DADD R18, R18, -R10 ;  /* 0x0000000012127229 */ /* 0x000fe2000000080a */
[----:B------:R-:W-:Y:S01]  /*24e0*/  FSETP.GEU.AND P1, PT, |R33|, 6.5827683646048100446e-37, PT ;  /* 0x036000002100780b */ /* 0x000fe20003f2e200 */
[----:B------:R-:W-:Y:S06]  /*24f0*/  BSSY.RECONVERGENT B1, `(.L_x_24) ;  /* 0x0000017000017945 */ /* 0x000fec0003800200 */
[----:B------:R-:W-:-:S02]  /*2500*/  DMUL R18, R30, R18 ;  /* 0x000000121e127228 */ /* 0x000fc40000000000 */
[----:B0-----:R-:W-:-:S08]  /*2510*/  DFMA R14, -R26, R12, 1 ;  /* 0x3ff000001a0e742b */ /* 0x001fd0000000010c */
[----:B------:R-:W-:-:S08]  /*2520*/  DFMA R14, R14, R14, R14 ;  /* 0x0000000e0e0e722b */ /* 0x000fd0000000000e */
[----:B------:R-:W-:-:S08]  /*2530*/  DFMA R14, R12, R14, R12 ;  /* 0x0000000e0c0e722b */ /* 0x000fd0000000000c */
[----:B------:R-:W-:-:S08]  /*2540*/  DFMA R12, -R26, R14, 1 ;  /* 0x3ff000001a0c742b */ /* 0x000fd0000000010e */
[----:B------:R-:W-:Y:S02]  /*2550*/  DFMA R22, R14, R12, R14 ;  /* 0x0000000c0e16722b */ /* 0x000fe4000000000e */
[----:B------:R-:W-:Y:S01]  /*2560*/  DFMA R12, R2, R4, R18 ;  /* 0x00000004020c722b */ /* 0x000fe20000000012 */
[----:B-1----:R-:W-:Y:S01]  /*2570*/  IMAD.WIDE R18, R42, 0x8, R20 ;  /* 0x000000082a127825 */ /* 0x002fe200078e0214 */
[----:B------:R-:W-:-:S04]  /*2580*/  DMUL R4, R16, R6 ;  /* 0x0000000610047228 */ /* 0x000fc80000000000 */
[----:B------:R-:W-:Y:S01]  /*2590*/  DMUL R10, R22, R32 ;  /* 0x00000020160a7228 */ /* 0x000fe20000000000 */
[----:B------:R0:W-:Y:S07]  /*25a0*/  STG.E.64 desc[UR8][R18.64], R12 ;  /* 0x0000000c12007986 */ /* 0x0001ee000c101b08 */
[----:B------:R-:W-:-:S08]  /*25b0*/  DFMA R14, -R26, R10, R32 ;  /* 0x0000000a1a0e722b */ /* 0x000fd00000000120 */
[----:B------:R-:W-:-:S10]  /*25c0*/  DFMA R10, R22, R14, R10 ;  /* 0x0000000e160a722b */ /* 0x000fd4000000000a */
[----:B------:R-:W-:-:S05]  /*25d0*/  FFMA R0, RZ, R27, R11 ;  /* 0x0000001bff007223 */ /* 0x000fca000000000b */
[----:B------:R-:W-:-:S13]  /*25e0*/  FSETP.GT.AND P0, PT, |R0|, 1.469367938527859385e-39, PT ;  /* 0x001000000000780b */ /* 0x000fda0003f04200 */
[----:B0-----:R-:W-:Y:S05]  /*25f0*/  @P0 BRA P1, `(.L_x_25) ;  /* 0x0000000000180947 */ /* 0x001fea0000800000 */
[----:B------:R-:W-:Y:S01]  /*2600*/  IMAD.MOV.U32 R10, RZ, RZ, R32 ;  /* 0x000000ffff0a7224 */ /* 0x000fe200078e0020 */
[----:B------:R-:W-:Y:S01]  /*2610*/  MOV R0, 0x2660 ;  /* 0x0000266000007802 */ /* 0x000fe20000000f00 */
[----:B------:R-:W-:Y:S02]  /*2620*/  IMAD.MOV.U32 R11, RZ, RZ, R33 ;  /* 0x000000ffff0b7224 */ /* 0x000fe400078e0021 */
[----:B------:R-:W-:Y:S02]  /*2630*/  IMAD.MOV.U32 R40, RZ, RZ, R26 ;  /* 0x000000ffff287224 */ /* 0x000fe400078e001a */
[----:B------:R-:W-:-:S07]  /*2640*/  IMAD.MOV.U32 R41, RZ, RZ, R27 ;  /* 0x000000ffff297224 */ /* 0x000fce00078e001b */
[----:B------:R-:W-:Y:S05]  /*2650*/  CALL.REL.NOINC `($__internal_0_$__cuda_sm20_div_rn_f64_full) ;  /* 0x00000000008c7944 */ /* 0x000fea0003c00000 */
.L_x_25:
[----:B------:R-:W-:Y:S05]  /*2660*/  BSYNC.RECONVERGENT B1 ;  /* 0x0000000000017941 */ /* 0x000fea0003800200 */
.L_x_24:
[----:B------:R-:W0:Y:S01]  /*2670*/  MUFU.RCP64H R13, R27 ;  /* 0x0000001b000d7308 */ /* 0x000e220000001800 */
[----:B------:R-:W-:Y:S01]  /*2680*/  MOV R12, 0x1 ;  /* 0x00000001000c7802 */ /* 0x000fe20000000f00 */
[----:B------:R-:W-:Y:S01]  /*2690*/  DADD R4, R4, -R10 ;  /* 0x0000000004047229 */ /* 0x000fe2000000080a */
[----:B------:R-:W-:Y:S01]  /*26a0*/  IMAD.WIDE.U32 R18, R43, 0x8, R18 ;  /* 0x000000082b127825 */ /* 0x000fe200078e0012 */
[----:B------:R-:W-:Y:S01]  /*26b0*/  FSETP.GEU.AND P1, PT, |R37|, 6.5827683646048100446e-37, PT ;  /* 0x036000002500780b */ /* 0x000fe20003f2e200 */
[----:B------:R-:W-:Y:S01]  /*26c0*/  BSSY.RECONVERGENT B1, `(.L_x_26) ;  /* 0x0000016000017945 */ /* 0x000fe20003800200 */
[----:B------:R-:W-:-:S04]  /*26d0*/  DMUL R16, R16, R8 ;  /* 0x0000000810107228 */ /* 0x000fc80000000000 */
[----:B------:R-:W-:Y:S02]  /*26e0*/  DMUL R4, R30, R4 ;  /* 0x000000041e047228 */ /* 0x000fe40000000000 */
[----:B0-----:R-:W-:-:S06]  /*26f0*/  DFMA R14, -R26, R12, 1 ;  /* 0x3ff000001a0e742b */ /* 0x001fcc000000010c */
[----:B------:R-:W-:Y:S02]  /*2700*/  DFMA R4, R2, R6, R4 ;  /* 0x000000060204722b */ /* 0x000fe40000000004 */
[----:B------:R-:W-:-:S05]  /*2710*/  DFMA R14, R14, R14, R14 ;  /* 0x0000000e0e0e722b */ /* 0x000fca000000000e */
[----:B------:R0:W-:Y:S03]  /*2720*/  STG.E.64 desc[UR8][R18.64], R4 ;  /* 0x0000000412007986 */ /* 0x0001e6000c101b08 */
        /* <DEDUP_REMOVED lines=15> */
.L_x_27:
[----:B------:R-:W-:Y:S05]  /*2820*/  BSYNC.RECONVERGENT B1 ;  /* 0x0000000000017941 */ /* 0x000fea0003800200 */
.L_x_26:
[----:B------:R-:W-:Y:S01]  /*2830*/  DADD R16, R16, -R10 ;  /* 0x0000000010107229 */ /* 0x000fe2000000080a */
[----:B------:R-:W-:-:S07]  /*2840*/  IMAD.WIDE.U32 R18, R43, 0x8, R18 ;  /* 0x000000082b127825 */ /* 0x000fce00078e0012 */
[----:B------:R-:W-:-:S08]  /*2850*/  DMUL R16, R30, R16 ;  /* 0x000000101e107228 */ /* 0x000fd00000000000 */
[----:B------:R-:W-:-:S07]  /*2860*/  DFMA R16, R2, R8, R16 ;  /* 0x000000080210722b */ /* 0x000fce0000000010 */
[----:B------:R-:W-:Y:S01]  /*2870*/  STG.E.64 desc[UR8][R18.64], R16 ;  /* 0x0000001012007986 */ /* 0x000fe2000c101b08 */
[----:B------:R-:W-:Y:S05]  /*2880*/  EXIT ;  /* 0x000000000000794d */ /* 0x000fea0003800000 */
        .weak           $__internal_0_$__cuda_sm20_div_rn_f64_full
        .type           $__internal_0_$__cuda_sm20_div_rn_f64_full,@function
        .size           $__internal_0_$__cuda_sm20_div_rn_f64_full,($__internal_1_$__cuda_sm20_dsqrt_rn_f64_mediumpath_v1 - $__internal_0_$__cuda_sm20_div_rn_f64_full)
$__internal_0_$__cuda_sm20_div_rn_f64_full:
[C---:B------:R-:W-:Y:S01]  /*2890*/  FSETP.GEU.AND P0, PT, |R41|.reuse, 1.469367938527859385e-39, PT ;  /* 0x001000002900780b */ /* 0x040fe20003f0e200 */
[----:B------:R-:W-:Y:S01]  /*28a0*/  IMAD.MOV.U32 R47, RZ, RZ, R11 ;  /* 0x000000ffff2f7224 */ /* 0x000fe200078e000b */
[C---:B------:R-:W-:Y:S01]  /*28b0*/  LOP3.LUT R38, R41.reuse, 0x800fffff, RZ, 0xc0, !PT ;  /* 0x800fffff29267812 */ /* 0x040fe200078ec0ff */
[----:B------:R-:W-:Y:S01]  /*28c0*/  IMAD.MOV.U32 R44, RZ, RZ, 0x1 ;  /* 0x00000001ff2c7424 */ /* 0x000fe200078e00ff */
[----:B------:R-:W-:Y:S01]  /*28d0*/  LOP3.LUT R13, R41, 0x7ff00000, RZ, 0xc0, !PT ;  /* 0x7ff00000290d7812 */ /* 0x000fe200078ec0ff */
[----:B------:R-:W-:Y:S01]  /*28e0*/  IMAD.MOV.U32 R46, RZ, RZ, R10 ;  /* 0x000000ffff2e7224 */ /* 0x000fe200078e000a */
[----:B------:R-:W-:Y:S01]  /*28f0*/  LOP3.LUT R39, R38, 0x3ff00000, RZ, 0xfc, !PT ;  /* 0x3ff0000026277812 */ /* 0x000fe200078efcff */
[----:B------:R-:W-:Y:S01]  /*2900*/  BSSY.RECONVERGENT B0, `(.L_x_28) ;  /* 0x0000057000007945 */ /* 0x000fe20003800200 */
[----:B------:R-:W-:Y:S02]  /*2910*/  MOV R38, R40 ;  /* 0x0000002800267202 */ /* 0x000fe40000000f00 */
[----:B------:R-:W-:-:S02]  /*2920*/  FSETP.GEU.AND P3, PT, |R47|, 1.469367938527859385e-39, PT ;  /* 0x001000002f00780b */ /* 0x000fc40003f6e200 */
[----:B------:R-:W-:Y:S01]  /*2930*/  LOP3.LUT R10, R47, 0x7ff00000, RZ, 0xc0, !PT ;  /* 0x7ff000002f0a7812 */ /* 0x000fe200078ec0ff */
[----:B------:R-:W-:-:S03]  /*2940*/  @!P0 DMUL R38, R40, 8.98846567431157953865e+307 ;  /* 0x7fe0000028268828 */ /* 0x000fc60000000000 */
[----:B------:R-:W-:-:S03]  /*2950*/  ISETP.GE.U32.AND P2, PT, R10, R13, PT ;  /* 0x0000000d0a00720c */ /* 0x000fc60003f46070 */
[----:B------:R-:W0:Y:S04]  /*2960*/  MUFU.RCP64H R45, R39 ;  /* 0x00000027002d7308 */ /* 0x000e280000001800 */
[----:B------:R-:W-:Y:S01]  /*2970*/  @!P3 LOP3.LUT R11, R41, 0x7ff00000, RZ, 0xc0, !PT ;  /* 0x7ff00000290bb812 */ /* 0x000fe200078ec0ff */
[----:B------:R-:W-:Y:S01]  /*2980*/  @!P3 IMAD.MOV.U32 R50, RZ, RZ, RZ ;  /* 0x000000ffff32b224 */ /* 0x000fe200078e00ff */
[----:B------:R-:W-:Y:S02]  /*2990*/  @!P0 LOP3.LUT R13, R39, 0x7ff00000, RZ, 0xc0, !PT ;  /* 0x7ff00000270d8812 */ /* 0x000fe400078ec0ff */
[----:B------:R-:W-:Y:S01]  /*29a0*/  @!P3 ISETP.GE.U32.AND P4, PT, R10, R11, PT ;  /* 0x0000000b0a00b20c */ /* 0x000fe20003f86070 */
[----:B------:R-:W-:-:S05]  /*29b0*/  IMAD.MOV.U32 R11, RZ, RZ, 0x1ca00000 ;  /* 0x1ca00000ff0b7424 */ /* 0x000fca00078e00ff */
[C---:B------:R-:W-:Y:S02]  /*29c0*/  @!P3 SEL R14, R11.reuse, 0x63400000, !P4 ;  /* 0x634000000b0eb807 */ /* 0x040fe40006000000 */
[----:B------:R-:W-:Y:S01]  /*29d0*/  SEL R12, R11, 0x63400000, !P2 ;  /* 0x634000000b0c7807 */ /* 0x000fe20005000000 */
[----:B0-----:R-:W-:Y:S01]  /*29e0*/  DFMA R48, R44, -R38, 1 ;  /* 0x3ff000002c30742b */ /* 0x001fe20000000826 */
[----:B------:R-:W-:-:S04]  /*29f0*/  @!P3 LOP3.LUT R14, R14, 0x80000000, R47, 0xf8, !PT ;  /* 0x800000000e0eb812 */ /* 0x000fc800078ef82f */
[----:B------:R-:W-:-:S03]  /*2a00*/  @!P3 LOP3.LUT R51, R14, 0x100000, RZ, 0xfc, !PT ;  /* 0x001000000e33b812 */ /* 0x000fc600078efcff */
[----:B------:R-:W-:-:S08]  /*2a10*/  DFMA R48, R48, R48, R48 ;  /* 0x000000303030722b */ /* 0x000fd00000000030 */
[----:B------:R-:W-:Y:S01]  /*2a20*/  DFMA R44, R44, R48, R44 ;  /* 0x000000302c2c722b */ /* 0x000fe2000000002c */
[----:B------:R-:W-:Y:S01]  /*2a30*/  LOP3.LUT R49, R12, 0x800fffff, R47, 0xf8, !PT ;  /* 0x800fffff0c317812 */ /* 0x000fe200078ef82f */
[----:B------:R-:W-:Y:S01]  /*2a40*/  IMAD.MOV.U32 R12, RZ, RZ, R10 ;  /* 0x000000ffff0c7224 */ /* 0x000fe200078e000a */
[----:B------:R-:W-:-:S05]  /*2a50*/  MOV R48, R46 ;  /* 0x0000002e00307202 */ /* 0x000fca0000000f00 */
[----:B------:R-:W-:Y:S02]  /*2a60*/  DFMA R52, R44, -R38, 1 ;  /* 0x3ff000002c34742b */ /* 0x000fe40000000826 */
[----:B------:R-:W-:-:S06]  /*2a70*/  @!P3 DFMA R48, R48, 2, -R50 ;  /* 0x400000003030b82b */ /* 0x000fcc0000000832 */
[----:B------:R-:W-:-:S04]  /*2a80*/  DFMA R52, R44, R52, R44 ;  /* 0x000000342c34722b */ /* 0x000fc8000000002c */
[----:B------:R-:W-:-:S04]  /*2a90*/  @!P3 LOP3.LUT R12, R49, 0x7ff00000, RZ, 0xc0, !PT ;  /* 0x7ff00000310cb812 */ /* 0x000fc800078ec0ff */
[----:B------:R-:W-:Y:S01]  /*2aa0*/  DMUL R50, R52, R48 ;  /* 0x0000003034327228 */ /* 0x000fe20000000000 */
[----:B------:R-:W-:-:S05]  /*2ab0*/  VIADD R14, R12, 0xffffffff ;  /* 0xffffffff0c0e7836 */ /* 0x000fca0000000000 */
[----:B------:R-:W-:Y:S01]  /*2ac0*/  ISETP.GT.U32.AND P0, PT, R14, 0x7feffffe, PT ;  /* 0x7feffffe0e00780c */ /* 0x000fe20003f04070 */
[----:B------:R-:W-:Y:S01]  /*2ad0*/  VIADD R14, R13, 0xffffffff ;  /* 0xffffffff0d0e7836 */ /* 0x000fe20000000000 */
[----:B------:R-:W-:-:S04]  /*2ae0*/  DFMA R44, R50, -R38, R48 ;  /* 0x80000026322c722b */ /* 0x000fc80000000030 */
[----:B------:R-:W-:-:S04]  /*2af0*/  ISETP.GT.U32.OR P0, PT, R14, 0x7feffffe, P0 ;  /* 0x7feffffe0e00780c */ /* 0x000fc80000704470 */
[----:B------:R-:W-:-:S09]  /*2b00*/  DFMA R44, R52, R44, R50 ;  /* 0x0000002c342c722b */ /* 0x000fd20000000032 */
[----:B------:R-:W-:Y:S05]  /*2b10*/  @P0 BRA `(.L_x_29) ;  /* 0x0000000000740947 */ /* 0x000fea0003800000 */
[----:B------:R-:W-:-:S04]  /*2b20*/  LOP3.LUT R13, R41, 0x7ff00000, RZ, 0xc0, !PT ;  /* 0x7ff00000290d7812 */ /* 0x000fc800078ec0ff */
[CC--:B------:R-:W-:Y:S02]  /*2b30*/  VIADDMNMX R12, R10.reuse, -R13.reuse, 0xb9600000, !PT ;  /* 0xb96000000a0c7446 */ /* 0x0c0fe4000780090d */
[----:B------:R-:W-:Y:S02]  /*2b40*/  ISETP.GE.U32.AND P0, PT, R10, R13, PT ;  /* 0x0000000d0a00720c */ /* 0x000fe40003f06070 */
[----:B------:R-:W-:Y:S02]  /*2b50*/  VIMNMX R12, PT, PT, R12, 0x46a00000, PT ;  /* 0x46a000000c0c7848 */ /* 0x000fe40003fe0100 */
[----:B------:R-:W-:-:S04]  /*2b60*/  SEL R11, R11, 0x63400000, !P0 ;  /* 0x634000000b0b7807 */ /* 0x000fc80004000000 */
[----:B------:R-:W-:Y:S01]  /*2b70*/  IADD3 R11, PT, PT, -R11, R12, RZ ;  /* 0x0000000c0b0b7210 */ /* 0x000fe20007ffe1ff */
[----:B------:R-:W-:-:S04]  /*2b80*/  IMAD.MOV.U32 R12, RZ, RZ, RZ ;  /* 0x000000ffff0c7224 */ /* 0x000fc800078e00ff */
[----:B------:R-:W-:-:S06]  /*2b90*/  VIADD R13, R11, 0x7fe00000 ;  /* 0x7fe000000b0d7836 */ /* 0x000fcc0000000000 */
[----:B------:R-:W-:-:S10]  /*2ba0*/  DMUL R50, R44, R12 ;  /* 0x0000000c2c327228 */ /* 0x000fd40000000000 */
[----:B------:R-:W-:-:S13]  /*2bb0*/  FSETP.GTU.AND P0, PT, |R51|, 1.469367938527859385e-39, PT ;  /* 0x001000003300780b */ /* 0x000fda0003f0c200 */
[----:B------:R-:W-:Y:S05]  /*2bc0*/  @P0 BRA `(.L_x_30) ;  /* 0x0000000000a80947 */ /* 0x000fea0003800000 */
[----:B------:R-:W-:-:S06]  /*2bd0*/  DFMA R38, R44, -R38, R48 ;  /* 0x800000262c26722b */ /* 0x000fcc0000000030 */
[----:B------:R-:W-:-:S04]  /*2be0*/  IMAD.MOV.U32 R38, RZ, RZ, RZ ;  /* 0x000000ffff267224 */ /* 0x000fc800078e00ff */
[C---:B------:R-:W-:Y:S02]  /*2bf0*/  FSETP.NEU.AND P0, PT, R39.reuse, RZ, PT ;  /* 0x000000ff2700720b */ /* 0x040fe40003f0d000 */
[----:B------:R-:W-:-:S04]  /*2c00*/  LOP3.LUT R40, R39, 0x80000000, R41, 0x48, !PT ;  /* 0x8000000027287812 */ /* 0x000fc800078e4829 */
[----:B------:R-:W-:-:S07]  /*2c10*/  LOP3.LUT R39, R40, R13, RZ, 0xfc, !PT ;  /* 0x0000000d28277212 */ /* 0x000fce00078efcff */
[----:B------:R-:W-:Y:S05]  /*2c20*/  @!P0 BRA `(.L_x_30) ;  /* 0x0000000000908947 */ /* 0x000fea0003800000 */
[----:B------:R-:W-:Y:S01]  /*2c30*/  IMAD.MOV R13, RZ, RZ, -R11 ;  /* 0x000000ffff0d7224 */ /* 0x000fe200078e0a0b */
[----:B------:R-:W-:Y:S02]  /*2c40*/  MOV R12, RZ ;  /* 0x000000ff000c7202 */ /* 0x000fe40000000f00 */
[----:B------:R-:W-:-:S04]  /*2c50*/  IADD3 R11, PT, PT, -R11, -0x43300000, RZ ;  /* 0xbcd000000b0b7810 */ /* 0x000fc80007ffe1ff */
[----:B------:R-:W-:Y:S02]  /*2c60*/  DFMA R12, R50, -R12, R44 ;  /* 0x8000000c320c722b */ /* 0x000fe4000000002c */
[----:B------:R-:W-:-:S08]  /*2c70*/  DMUL.RP R44, R44, R38 ;  /* 0x000000262c2c7228 */ /* 0x000fd00000008000 */
[----:B------:R-:W-:Y:S02]  /*2c80*/  FSETP.NEU.AND P0, PT, |R13|, R11, PT ;  /* 0x0000000b0d00720b */ /* 0x000fe40003f0d200 */
[----:B------:R-:W-:Y:S02]  /*2c90*/  LOP3.LUT R40, R45, R40, RZ, 0x3c, !PT ;  /* 0x000000282d287212 */ /* 0x000fe400078e3cff */
[----:B------:R-:W-:Y:S02]  /*2ca0*/  FSEL R10, R44, R50, !P0 ;  /* 0x000000322c0a7208 */ /* 0x000fe40004000000 */
[----:B------:R-:W-:-:S03]  /*2cb0*/  FSEL R11, R40, R51, !P0 ;  /* 0x00000033280b7208 */ /* 0x000fc60004000000 */
[----:B------:R-:W-:Y:S02]  /*2cc0*/  IMAD.MOV.U32 R50, RZ, RZ, R10 ;  /* 0x000000ffff327224 */ /* 0x000fe400078e000a */
[----:B------:R-:W-:Y:S01]  /*2cd0*/  IMAD.MOV.U32 R51, RZ, RZ, R11 ;  /* 0x000000ffff337224 */ /* 0x000fe200078e000b */
[----:B------:R-:W-:Y:S06]  /*2ce0*/  BRA `(.L_x_30) ;  /* 0x0000000000607947 */ /* 0x000fec0003800000 */
.L_x_29:
[----:B------:R-:W-:-:S14]  /*2cf0*/  DSETP.NAN.AND P0, PT, R46, R46, PT ;  /* 0x0000002e2e00722a */ /* 0x000fdc0003f08000 */
[----:B------:R-:W-:Y:S05]  /*2d00*/  @P0 BRA `(.L_x_31) ;  /* 0x00000000004c0947 */ /* 0x000fea0003800000 */
[----:B------:R-:W-:-:S14]  /*2d10*/  DSETP.NAN.AND P0, PT, R40, R40, PT ;  /* 0x000000282800722a */ /* 0x000fdc0003f08000 */
[----:B------:R-:W-:Y:S05]  /*2d20*/  @P0 BRA `(.L_x_32) ;  /* 0x0000000000340947 */ /* 0x000fea0003800000 */
[----:B------:R-:W-:Y:S01]  /*2d30*/  ISETP.NE.AND P0, PT, R12, R13, PT ;  /* 0x0000000d0c00720c */ /* 0x000fe20003f05270 */
[----:B------:R-:W-:Y:S02]  /*2d40*/  IMAD.MOV.U32 R50, RZ, RZ, 0x0 ;  /* 0x00000000ff327424 */ /* 0x000fe400078e00ff */
[----:B------:R-:W-:-:S10]  /*2d50*/  IMAD.MOV.U32 R51, RZ, RZ, -0x80000 ;  /* 0xfff80000ff337424 */ /* 0x000fd400078e00ff */
[----:B------:R-:W-:Y:S05]  /*2d60*/  @!P0 BRA `(.L_x_30) ;  /* 0x0000000000408947 */ /* 0x000fea0003800000 */
[----:B------:R-:W-:Y:S02]  /*2d70*/  ISETP.NE.AND P0, PT, R12, 0x7ff00000, PT ;  /* 0x7ff000000c00780c */ /* 0x000fe40003f05270 */
[----:B------:R-:W-:Y:S02]  /*2d80*/  LOP3.LUT R41, R47, 0x80000000, R41, 0x48, !PT ;  /* 0x800000002f297812 */ /* 0x000fe400078e4829 */
[----:B------:R-:W-:-:S13]  /*2d90*/  ISETP.EQ.OR P0, PT, R13, RZ, !P0 ;  /* 0x000000ff0d00720c */ /* 0x000fda0004702670 */
[----:B------:R-:W-:Y:S01]  /*2da0*/  @P0 LOP3.LUT R10, R41, 0x7ff00000, RZ, 0xfc, !PT ;  /* 0x7ff00000290a0812 */ /* 0x000fe200078efcff */
[----:B------:R-:W-:Y:S01]  /*2db0*/  @!P0 IMAD.MOV.U32 R51, RZ, RZ, R41 ;  /* 0x000000ffff338224 */ /* 0x000fe200078e0029 */
[----:B------:R-:W-:Y:S01]  /*2dc0*/  @!P0 MOV R50, RZ ;  /* 0x000000ff00328202 */ /* 0x000fe20000000f00 */
[----:B------:R-:W-:Y:S02]  /*2dd0*/  @P0 IMAD.MOV.U32 R50, RZ, RZ, RZ ;  /* 0x000000ffff320224 */ /* 0x000fe400078e00ff */
[----:B------:R-:W-:Y:S01]  /*2de0*/  @P0 IMAD.MOV.U32 R51, RZ, RZ, R10 ;  /* 0x000000ffff330224 */ /* 0x000fe200078e000a */
[----:B------:R-:W-:Y:S06]  /*2df0*/  BRA `(.L_x_30) ;  /* 0x00000000001c7947 */ /* 0x000fec0003800000 */
.L_x_32:
[----:B------:R-:W-:Y:S01]  /*2e00*/  LOP3.LUT R11, R41, 0x80000, RZ, 0xfc, !PT ;  /* 0x00080000290b7812 */ /* 0x000fe200078efcff */
[----:B------:R-:W-:-:S03]  /*2e10*/  IMAD.MOV.U32 R50, RZ, RZ, R40 ;  /* 0x000000ffff327224 */ /* 0x000fc600078e0028 */
[----:B------:R-:W-:Y:S01]  /*2e20*/  MOV R51, R11 ;  /* 0x0000000b00337202 */ /* 0x000fe20000000f00 */
[----:B------:R-:W-:Y:S06]  /*2e30*/  BRA `(.L_x_30) ;  /* 0x00000000000c7947 */ /* 0x000fec0003800000 */
.L_x_31:
[----:B------:R-:W-:Y:S01]  /*2e40*/  LOP3.LUT R11, R47, 0x80000, RZ, 0xfc, !PT ;  /* 0x000800002f0b7812 */ /* 0x000fe200078efcff */
[----:B------:R-:W-:-:S04]  /*2e50*/  IMAD.MOV.U32 R50, RZ, RZ, R46 ;  /* 0x000000ffff327224 */ /* 0x000fc800078e002e */
[----:B------:R-:W-:-:S07]  /*2e60*/  IMAD.MOV.U32 R51, RZ, RZ, R11 ;  /* 0x000000ffff337224 */ /* 0x000fce00078e000b */
.L_x_30:
[----:B------:R-:W-:Y:S05]  /*2e70*/  BSYNC.RECONVERGENT B0 ;  /* 0x0000000000007941 */ /* 0x000fea0003800200 */
.L_x_28:
[----:B------:R-:W-:Y:S01]  /*2e80*/  MOV R12, R0 ;  /* 0x00000000000c7202 */ /* 0x000fe20000000f00 */
[----:B------:R-:W-:Y:S02]  /*2e90*/  IMAD.MOV.U32 R13, RZ, RZ, 0x0 ;  /* 0x00000000ff0d7424 */ /* 0x000fe400078e00ff */
[----:B------:R-:W-:Y:S02]  /*2ea0*/  IMAD.MOV.U32 R10, RZ, RZ, R50 ;  /* 0x000000ffff0a7224 */ /* 0x000fe400078e0032 */
[----:B------:R-:W-:Y:S01]  /*2eb0*/  IMAD.MOV.U32 R11, RZ, RZ, R51 ;  /* 0x000000ffff0b7224 */ /* 0x000fe200078e0033 */
[----:B------:R-:W-:Y:S06]  /*2ec0*/  RET.REL.NODEC R12 `(_Z10_pcm_dD_dSPdS_PKdS1_S1_S1_S1_i) ;  /* 0xffffffd00c4c7950 */ /* 0x000fec0003c3ffff */
        .weak           $__internal_1_$__cuda_sm20_dsqrt_rn_f64_mediumpath_v1
        .type           $__internal_1_$__cuda_sm20_dsqrt_rn_f64_mediumpath_v1,@function
        .size           $__internal_1_$__cuda_sm20_dsqrt_rn_f64_mediumpath_v1,(.L_x_69 - $__internal_1_$__cuda_sm20_dsqrt_rn_f64_mediumpath_v1)
$__internal_1_$__cuda_sm20_dsqrt_rn_f64_mediumpath_v1:
[----:B------:R-:W-:Y:S01]  /*2ed0*/  ISETP.GE.U32.AND P0, PT, R8, -0x3400000, PT ;  /* 0xfcc000000800780c */ /* 0x000fe20003f06070 */
[----:B------:R-:W-:Y:S01]  /*2ee0*/  BSSY.RECONVERGENT B1, `(.L_x_33) ;  /* 0x0000024000017945 */ /* 0x000fe20003800200 */
[----:B------:R-:W-:-:S11]  /*2ef0*/  IMAD.MOV.U32 R13, RZ, RZ, R19 ;  /* 0x000000ffff0d7224 */ /* 0x000fd600078e0013 */
[----:B------:R-:W-:Y:S05]  /*2f00*/  @!P0 BRA `(.L_x_34) ;  /* 0x0000000000208947 */ /* 0x000fea0003800000 */
[----:B------:R-:W-:-:S10]  /*2f10*/  DFMA.RM R12, R16, R12, R14 ;  /* 0x0000000c100c722b */ /* 0x000fd4000000400e */
[----:B------:R-:W-:-:S05]  /*2f20*/  IADD3 R2, P0, PT, R12, 0x1, RZ ;  /* 0x000000010c027810 */ /* 0x000fca0007f1e0ff */
[----:B------:R-:W-:-:S06]  /*2f30*/  IMAD.X R3, RZ, RZ, R13, P0 ;  /* 0x000000ffff037224 */ /* 0x000fcc00000e060d */
[----:B------:R-:W-:-:S08]  /*2f40*/  DFMA.RP R6, -R12, R2, R6 ;  /* 0x000000020c06722b */ /* 0x000fd00000008106 */
[----:B------:R-:W-:-:S06]  /*2f50*/  DSETP.GT.AND P0, PT, R6, RZ, PT ;  /* 0x000000ff0600722a */ /* 0x000fcc0003f04000 */
[----:B------:R-:W-:Y:S02]  /*2f60*/  FSEL R2, R2, R12, P0 ;  /* 0x0000000c02027208 */ /* 0x000fe40000000000 */
[----:B------:R-:W-:Y:S01]  /*2f70*/  FSEL R3, R3, R13, P0 ;  /* 0x0000000d03037208 */ /* 0x000fe20000000000 */
[----:B------:R-:W-:Y:S06]  /*2f80*/  BRA `(.L_x_35) ;  /* 0x0000000000647947 */ /* 0x000fec0003800000 */
.L_x_34:
[----:B------:R-:W-:-:S14]  /*2f90*/  DSETP.NE.AND P0, PT, R6, RZ, PT ;  /* 0x000000ff0600722a */ /* 0x000fdc0003f05000 */
[----:B------:R-:W-:Y:S05]  /*2fa0*/  @!P0 BRA `(.L_x_36) ;  /* 0x0000000000588947 */ /* 0x000fea0003800000 */
[----:B------:R-:W-:-:S13]  /*2fb0*/  ISETP.GE.AND P0, PT, R7, RZ, PT ;  /* 0x000000ff0700720c */ /* 0x000fda0003f06270 */
[----:B------:R-:W-:Y:S01]  /*2fc0*/  @!P0 MOV R2, 0x0 ;  /* 0x0000000000028802 */ /* 0x000fe20000000f00 */
[----:B------:R-:W-:Y:S01]  /*2fd0*/  @!P0 IMAD.MOV.U32 R3, RZ, RZ, -0x80000 ;  /* 0xfff80000ff038424 */ /* 0x000fe200078e00ff */
[----:B------:R-:W-:Y:S06]  /*2fe0*/  @!P0 BRA `(.L_x_35) ;  /* 0x00000000004c8947 */ /* 0x000fec0003800000 */
[----:B------:R-:W-:-:S13]  /*2ff0*/  ISETP.GT.AND P0, PT, R7, 0x7fefffff, PT ;  /* 0x7fefffff0700780c */ /* 0x000fda0003f04270 */
[----:B------:R-:W-:Y:S05]  /*3000*/  @P0 BRA `(.L_x_36) ;  /* 0x0000000000400947 */ /* 0x000fea0003800000 */
[----:B------:R-:W-:Y:S01]  /*3010*/  DMUL R6, R6, 8.11296384146066816958e+31 ;  /* 0x4690000006067828 */ /* 0x000fe20000000000 */
[----:B------:R-:W-:Y:S01]  /*3020*/  IMAD.MOV.U32 R2, RZ, RZ, RZ ;  /* 0x000000ffff027224 */ /* 0x000fe200078e00ff */
[----:B------:R-:W-:Y:S01]  /*3030*/  MOV R9, 0x3fd80000 ;  /* 0x3fd8000000097802 */ /* 0x000fe20000000f00 */
[----:B------:R-:W-:-:S03]  /*3040*/  IMAD.MOV.U32 R8, RZ, RZ, 0x0 ;  /* 0x00000000ff087424 */ /* 0x000fc600078e00ff */
[----:B------:R-:W0:Y:S02]  /*3050*/  MUFU.RSQ64H R3, R7 ;  /* 0x0000000700037308 */ /* 0x000e240000001c00 */
[----:B0-----:R-:W-:-:S08]  /*3060*/  DMUL R4, R2, R2 ;  /* 0x0000000202047228 */ /* 0x001fd00000000000 */
[----:B------:R-:W-:-:S08]  /*3070*/  DFMA R4, R6, -R4, 1 ;  /* 0x3ff000000604742b */ /* 0x000fd00000000804 */
[----:B------:R-:W-:Y:S02]  /*3080*/  DFMA R8, R4, R8, 0.5 ;  /* 0x3fe000000408742b */ /* 0x000fe40000000008 */
[----:B------:R-:W-:-:S08]  /*3090*/  DMUL R4, R2, R4 ;  /* 0x0000000402047228 */ /* 0x000fd00000000000 */
[----:B------:R-:W-:-:S08]  /*30a0*/  DFMA R4, R8, R4, R2 ;  /* 0x000000040804722b */ /* 0x000fd00000000002 */
[----:B------:R-:W-:Y:S02]  /*30b0*/  DMUL R2, R6, R4 ;  /* 0x0000000406027228 */ /* 0x000fe40000000000 */
[----:B------:R-:W-:-:S06]  /*30c0*/  VIADD R5, R5, 0xfff00000 ;  /* 0xfff0000005057836 */ /* 0x000fcc0000000000 */
[----:B------:R-:W-:-:S08]  /*30d0*/  DFMA R8, R2, -R2, R6 ;  /* 0x800000020208722b */ /* 0x000fd00000000006 */
[----:B------:R-:W-:-:S10]  /*30e0*/  DFMA R2, R4, R8, R2 ;  /* 0x000000080402722b */ /* 0x000fd40000000002 */
[----:B------:R-:W-:Y:S01]  /*30f0*/  VIADD R3, R3, 0xfcb00000 ;  /* 0xfcb0000003037836 */ /* 0x000fe20000000000 */
[----:B------:R-:W-:Y:S06]  /*3100*/  BRA `(.L_x_35) ;  /* 0x0000000000047947 */ /* 0x000fec0003800000 */
.L_x_36:
[----:B------:R-:W-:-:S11]  /*3110*/  DADD R2, R6, R6 ;  /* 0x0000000006027229 */ /* 0x000fd60000000006 */
.L_x_35:
[----:B------:R-:W-:Y:S05]  /*3120*/  BSYNC.RECONVERGENT B1 ;  /* 0x0000000000017941 */ /* 0x000fea0003800200 */
.L_x_33:
[----:B------:R-:W-:Y:S01]  /*3130*/  IMAD.MOV.U32 R40, RZ, RZ, R2 ;  /* 0x000000ffff287224 */ /* 0x000fe200078e0002 */
[----:B------:R-:W-:Y:S01]  /*3140*/  MOV R41, R3 ;  /* 0x0000000300297202 */ /* 0x000fe20000000f00 */
[----:B------:R-:W-:Y:S02]  /*3150*/  IMAD.MOV.U32 R2, RZ, RZ, R0 ;  /* 0x000000ffff027224 */ /* 0x000fe400078e0000 */
[----:B------:R-:W-:-:S04]  /*3160*/  IMAD.MOV.U32 R3, RZ, RZ, 0x0 ;  /* 0x00000000ff037424 */ /* 0x000fc800078e00ff */
[----:B------:R-:W-:Y:S05]  /*3170*/  RET.REL.NODEC R2 `(_Z10_pcm_dD_dSPdS_PKdS1_S1_S1_S1_i) ;  /* 0xffffffcc02a07950 */ /* 0x000fea0003c3ffff */
.L_x_37:
[----:B------:R-:W-:-:S00]  /*3180*/  BRA `(.L_x_37) ;  /* 0xfffffffc00fc7947 */ /* 0x000fc0000383ffff */
[----:B------:R-:W-:-:S00]  /*3190*/  NOP ;  /* 0x0000000000007918 */ /* 0x000fc00000000000 */
        /* <DEDUP_REMOVED lines=14> */
.L_x_69:


//--------------------- .text._Z8_pcm_d_sPdS_PKdS1_S1_S1_S1_i --------------------------
	.section	.text._Z8_pcm_d_sPdS_PKdS1_S1_S1_S1_i,"ax",@progbits
	.align	128
.text._Z8_pcm_d_sPdS_PKdS1_S1_S1_S1_i:
        .type           _Z8_pcm_d_sPdS_PKdS1_S1_S1_S1_i,@function
        .size           _Z8_pcm_d_sPdS_PKdS1_S1_S1_S1_i,(.L_x_72 - _Z8_pcm_d_sPdS_PKdS1_S1_S1_S1_i)
        .other          _Z8_pcm_d_sPdS_PKdS1_S1_S1_S1_i,@"STO_CUDA_ENTRY STV_DEFAULT"
_Z8_pcm_d_sPdS_PKdS1_S1_S1_S1_i:
[----:B------:R-:W-:Y:S01]  /*0000*/  LDC R1, c[0x0][0x37c] ;  /* 0x0000df00ff017b82 */ /* 0x000fe20000000800 */
[----:B------:R-:W0:Y:S07]  /*0010*/  S2R R3, SR_TID.X ;  /* 0x0000000000037919 */ /* 0x000e2e0000002100 */
[----:B------:R-:W0:Y:S01]  /*0020*/  S2UR UR4, SR_CTAID.X ;  /* 0x00000000000479c3 */ /* 0x000e220000002500 */
[----:B------:R-:W1:Y:S01]  /*0030*/  LDCU UR6, c[0x0][0x3b8] ;  /* 0x00007700ff0677ac */ /* 0x000e620008000800 */
[----:B------:R-:W2:Y:S06]  /*0040*/  S2R R5, SR_TID.Y ;  /* 0x0000000000057919 */ /* 0x000eac0000002200 */
[----:B------:R-:W0:Y:S08]  /*0050*/  LDC R2, c[0x0][0x360] ;  /* 0x0000d800ff027b82 */ /* 0x000e300000000800 */
        /* <DEDUP_REMOVED lines=28> */
[----:B------:R-:W-:Y:S02]  /*0220*/  VIADD R21, R15, 0xfff00000 ;  /* 0xfff000000f157836 */ /* 0x000fe40000000000 */
[----:B------:R-:W-:-:S04]  /*0230*/  IMAD.MOV.U32 R20, RZ, RZ, R14 ;  /* 0x000000ffff147224 */ /* 0x000fc800078e000e */
[----:B------:R-:W-:-:S08]  /*0240*/  DFMA R18, R16, -R16, R4 ;  /* 0x800000101012722b */ /* 0x000fd00000000004 */
[----:B------:R-:W-:Y:S01]  /*0250*/  DFMA R10, R18, R20, R16 ;  /* 0x00000014120a722b */ /* 0x000fe20000000010 */
[----:B------:R-:W-:Y:S10]  /*0260*/  @!P0 BRA `(.L_x_39) ;  /* 0x0000000000088947 */ /* 0x000ff40003800000 */
[----:B------:R-:W-:-:S07]  /*0270*/  MOV R0, 0x290 ;  /* 0x0000029000007802 */ /* 0x000fce0000000f00 */
[----:B------:R-:W-:Y:S05]  /*0280*/  CALL.REL.NOINC `($__internal_3_$__cuda_sm20_dsqrt_rn_f64_mediumpath_v1) ;  /* 0x0000002000e87944 */ /* 0x000fea0003c00000 */
.L_x_39:
[----:B------:R-:W-:Y:S05]  /*0290*/  BSYNC.RECONVERGENT B0 ;  /* 0x0000000000007941 */ /* 0x000fea0003800200 */
.L_x_38:
        /* <DEDUP_REMOVED lines=16> */
[----:B------:R-:W-:Y:S05]  /*03a0*/  CALL.REL.NOINC `($__internal_2_$__cuda_sm20_div_rn_f64_full) ;  /* 0x0000001c00347944 */ /* 0x000fea0003c00000 */
[----:B------:R-:W-:Y:S02]  /*03b0*/  IMAD.MOV.U32 R18, RZ, RZ, R30 ;  /* 0x000000ffff127224 */ /* 0x000fe400078e001e */
[----:B------:R-:W-:-:S07]  /*03c0*/  IMAD.MOV.U32 R19, RZ, RZ, R31 ;  /* 0x000000ffff137224 */ /* 0x000fce00078e001f */
.L_x_41:
[----:B------:R-:W-:Y:S05]  /*03d0*/  BSYNC.RECONVERGENT B0 ;  /* 0x0000000000007941 */ /* 0x000fea0003800200 */
.L_x_40:
        /* <DEDUP_REMOVED lines=16> */
[----:B------:R-:W-:Y:S01]  /*04e0*/  BSSY.RECONVERGENT B0, `(.L_x_42) ;  /* 0x00000da000007945 */ /* 0x000fe20003800200 */
[----:B--2---:R-:W-:-:S02]  /*04f0*/  DADD R24, R24, -R8 ;  /* 0x0000000018187229 */ /* 0x004fc40000000808 */
[----:B---3--:R-:W-:-:S08]  /*0500*/  DADD R22, R22, -R12 ;  /* 0x0000000016167229 */ /* 0x008fd0000000080c */
[----:B------:R-:W-:Y:S01]  /*0510*/  MOV R0, R25 ;  /* 0x0000001900007202 */ /* 0x000fe20000000f00 */
[----:B------:R-:W-:Y:S01]  /*0520*/  DSETP.MAX.AND P0, P1, |R24|, |R22|, PT ;  /* 0x400000161800722a */ /* 0x000fe2000390f200 */
[--C-:B------:R-:W-:Y:S01]  /*0530*/  IMAD.MOV.U32 R9, RZ, RZ, R23.reuse ;  /* 0x000000ffff097224 */ /* 0x100fe200078e0017 */
[----:B----4-:R-:W-:Y:S01]  /*0540*/  DADD R20, R20, -R14 ;  /* 0x0000000014147229 */ /* 0x010fe2000000080e */
[----:B------:R-:W-:Y:S02]  /*0550*/  IMAD.MOV.U32 R5, RZ, RZ, R22 ;  /* 0x000000ffff057224 */ /* 0x000fe400078e0016 */
[----:B------:R-:W-:Y:S01]  /*0560*/  IMAD.MOV.U32 R14, RZ, RZ, R23 ;  /* 0x000000ffff0e7224 */ /* 0x000fe200078e0017 */
[----:B------:R-:W-:Y:S01]  /*0570*/  FSEL R13, |R0|, |R9|, P0 ;  /* 0x40000009000d7208 */ /* 0x000fe20000000200 */
[----:B------:R-:W-:-:S05]  /*0580*/  IMAD.MOV.U32 R0, RZ, RZ, R24 ;  /* 0x000000ffff007224 */ /* 0x000fca00078e0018 */
[CC--:B------:R-:W-:Y:S01]  /*0590*/  SEL R8, R0.reuse, R5.reuse, P0 ;  /* 0x0000000500087207 */ /* 0x0c0fe20000000000 */
[----:B------:R-:W-:Y:S01]  /*05a0*/  IMAD.MOV.U32 R6, RZ, RZ, R21 ;  /* 0x000000ffff067224 */ /* 0x000fe200078e0015 */
[----:B------:R-:W-:Y:S01]  /*05b0*/  @P1 LOP3.LUT R13, R9, 0x80000, RZ, 0xfc, !PT ;  /* 0x00080000090d1812 */ /* 0x000fe200078efcff */
[----:B------:R-:W-:Y:S02]  /*05c0*/  DSETP.MIN.AND P0, P1, |R24|, |R22|, PT ;  /* 0x400000161800722a */ /* 0x000fe40003900200 */
[----:B------:R-:W-:Y:S02]  /*05d0*/  IMAD.MOV.U32 R12, RZ, RZ, R8 ;  /* 0x000000ffff0c7224 */ /* 0x000fe400078e0008 */
[----:B------:R-:W-:Y:S02]  /*05e0*/  IMAD.MOV.U32 R9, RZ, RZ, R13 ;  /* 0x000000ffff097224 */ /* 0x000fe400078e000d */
[----:B------:R-:W-:Y:S01]  /*05f0*/  SEL R10, R0, R5, P0 ;  /* 0x00000005000a7207 */ /* 0x000fe20000000000 */
[----:B------:R-:W-:Y:S01]  /*0600*/  IMAD.MOV.U32 R0, RZ, RZ, R20 ;  /* 0x000000ffff007224 */ /* 0x000fe200078e0014 */
[----:B------:R-:W-:Y:S01]  /*0610*/  MOV R5, R8 ;  /* 0x0000000800057202 */ /* 0x000fe20000000f00 */
[----:B------:R-:W-:Y:S01]  /*0620*/  IMAD.MOV.U32 R7, RZ, RZ, R9 ;  /* 0x000000ffff077224 */ /* 0x000fe200078e0009 */
[----:B------:R-:W-:-:S02]  /*0630*/  DSETP.MAX.AND P4, P5, |R20|, R8, PT ;  /* 0x000000081400722a */ /* 0x000fc40003d8f200 */
[----:B------:R-:W-:Y:S01]  /*0640*/  DSETP.MIN.AND P2, P3, |R20|, R8, PT ;  /* 0x000000081400722a */ /* 0x000fe20003b40200 */
[----:B------:R-:W-:-:S03]  /*0650*/  IMAD.MOV.U32 R8, RZ, RZ, RZ ;  /* 0x000000ffff087224 */ /* 0x000fc600078e00ff */
[----:B------:R-:W-:Y:S02]  /*0660*/  FSEL R11, |R6|, R7, P4 ;  /* 0x00000007060b7208 */ /* 0x000fe40002000200 */
[----:B------:R-:W-:Y:S01]  /*0670*/  SEL R6, R0, R5, P4 ;  /* 0x0000000500067207 */ /* 0x000fe20002000000 */
[----:B------:R-:W-:Y:S02]  /*0680*/  IMAD.MOV.U32 R0, RZ, RZ, R21 ;  /* 0x000000ffff007224 */ /* 0x000fe400078e0015 */
[----:B------:R-:W-:-:S03]  /*0690*/  IMAD.MOV.U32 R5, RZ, RZ, R20 ;  /* 0x000000ffff057224 */ /* 0x000fc600078e0014 */
[----:B------:R-:W-:Y:S02]  /*06a0*/  @P5 LOP3.LUT R11, R7, 0x80000, RZ, 0xfc, !PT ;  /* 0x00080000070b5812 */ /* 0x000fe400078efcff */
[----:B------:R-:W-:Y:S02]  /*06b0*/  FSEL R13, |R0|, R9, P2 ;  /* 0x00000009000d7208 */ /* 0x000fe40001000200 */
[----:B------:R-:W-:Y:S01]  /*06c0*/  @P3 LOP3.LUT R13, R9, 0x80000, RZ, 0xfc, !PT ;  /* 0x00080000090d3812 */ /* 0x000fe200078efcff */
[----:B------:R-:W-:Y:S01]  /*06d0*/  IMAD.MOV.U32 R7, RZ, RZ, R11 ;  /* 0x000000ffff077224 */ /* 0x000fe200078e000b */
[----:B------:R-:W-:Y:S01]  /*06e0*/  SEL R12, R5, R12, P2 ;  /* 0x0000000c050c7207 */ /* 0x000fe20001000000 */
[----:B------:R-:W-:-:S03]  /*06f0*/  IMAD.MOV.U32 R5, RZ, RZ, R25 ;  /* 0x000000ffff057224 */ /* 0x000fc600078e0019 */
[----:B------:R-:W-:Y:S02]  /*0700*/  LOP3.LUT R0, R7, 0xffc00000, RZ, 0xc0, !PT ;  /* 0xffc0000007007812 */ /* 0x000fe400078ec0ff */
[----:B------:R-:W-:Y:S02]  /*0710*/  FSEL R11, |R5|, |R14|, P0 ;  /* 0x4000000e050b7208 */ /* 0x000fe40000000200 */
[----:B------:R-:W-:Y:S02]  /*0720*/  LOP3.LUT R9, R0, 0x7fd00000, RZ, 0x3c, !PT ;  /* 0x7fd0000000097812 */ /* 0x000fe400078e3cff */
[----:B------:R-:W-:-:S04]  /*0730*/  @P1 LOP3.LUT R11, R14, 0x80000, RZ, 0xfc, !PT ;  /* 0x000800000e0b1812 */ /* 0x000fc800078efcff */
[-C--:B------:R-:W-:Y:S02]  /*0740*/  DMUL R12, R12, R8.reuse ;  /* 0x000000080c0c7228 */ /* 0x080fe40000000000 */
[-C--:B------:R-:W-:Y:S02]  /*0750*/  DMUL R10, R10, R8.reuse ;  /* 0x000000080a0a7228 */ /* 0x080fe40000000000 */
[----:B------:R-:W-:-:S04]  /*0760*/  DMUL R8, R6, R8 ;  /* 0x0000000806087228 */ /* 0x000fc80000000000 */
[----:B------:R-:W-:-:S08]  /*0770*/  DMUL R12, R12, R12 ;  /* 0x0000000c0c0c7228 */ /* 0x000fd00000000000 */
[----:B------:R-:W-:Y:S01]  /*0780*/  DFMA R12, R10, R10, R12 ;  /* 0x0000000a0a0c722b */ /* 0x000fe2000000000c */
[----:B------:R-:W-:-:S07]  /*0790*/  MOV R10, UR6 ;  /* 0x00000006000a7c02 */ /* 0x000fce0008000f00 */
[----:B------:R-:W-:-:S08]  /*07a0*/  DFMA R8, R8, R8, R12 ;  /* 0x000000080808722b */ /* 0x000fd0000000000c */
[----:B------:R-:W-:Y:S01]  /*07b0*/  DSETP.MIN.AND P0, P1, R8, UR4, PT ;  /* 0x0000000408007e2a */ /* 0x000fe2000b900000 */
[----:B------:R-:W-:Y:S01]  /*07c0*/  UMOV UR5, 0x3cf0679a ;  /* 0x3cf0679a00057882 */ /* 0x000fe20000000000 */
[----:B------:R-:W-:-:S05]  /*07d0*/  IMAD.MOV.U32 R5, RZ, RZ, R9 ;  /* 0x000000ffff057224 */ /* 0x000fca00078e0009 */
[----:B------:R-:W-:Y:S01]  /*07e0*/  FSEL R13, R5, UR6, P0 ;  /* 0x00000006050d7c08 */ /* 0x000fe20008000000 */
[----:B------:R-:W-:-:S05]  /*07f0*/  IMAD.MOV.U32 R5, RZ, RZ, R8 ;  /* 0x000000ffff057224 */ /* 0x000fca00078e0008 */
[----:B------:R-:W-:Y:S01]  /*0800*/  SEL R12, R5, UR4, P0 ;  /* 0x00000004050c7c07 */ /* 0x000fe20008000000 */
[----:B------:R-:W-:Y:S01]  /*0810*/  UMOV UR4, 0xfba6f279 ;  /* 0xfba6f27900047882 */ /* 0x000fe20000000000 */
[----:B------:R-:W-:Y:S01]  /*0820*/  @P1 LOP3.LUT R13, R10, 0x80000, RZ, 0xfc, !PT ;  /* 0x000800000a0d1812 */ /* 0x000fe200078efcff */
[----:B------:R-:W-:Y:S01]  /*0830*/  IMAD.MOV.U32 R10, RZ, RZ, RZ ;  /* 0x000000ffff0a7224 */ /* 0x000fe200078e00ff */
[----:B------:R-:W-:Y:S02]  /*0840*/  ISETP.GE.U32.AND P1, PT, R7, 0x7ff00000, PT ;  /* 0x7ff000000700780c */ /* 0x000fe40003f26070 */
[----:B------:R-:W0:Y:S03]  /*0850*/  MUFU.RSQ64H R11, R13 ;  /* 0x0000000d000b7308 */ /* 0x000e260000001c00 */
        /* <DEDUP_REMOVED lines=10> */
[----:B------:R-:W-:Y:S01]  /*0900*/  DMUL R14, R14, R8 ;  /* 0x000000080e0e7228 */ /* 0x000fe20000000000 */
[----:B------:R-:W-:Y:S02]  /*0910*/  IMAD.MOV.U32 R8, RZ, RZ, -0x24b905a1 ;  /* 0xdb46fa5fff087424 */ /* 0x000fe400078e00ff */
[----:B------:R-:W-:Y:S01]  /*0920*/  DSETP.GT.AND P0, PT, R10, R6, PT ;  /* 0x000000060a00722a */ /* 0x000fe20003f04000 */
[----:B------:R-:W-:-:S06]  /*0930*/  MOV R9, 0x3d47088f ;  /* 0x3d47088f00097802 */ /* 0x000fcc0000000f00 */
[----:B------:R-:W-:Y:S01]  /*0940*/  FSEL R5, R14, R10, P0 ;  /* 0x0000000a0e057208 */ /* 0x000fe20000000000 */
[----:B------:R-:W-:Y:S01]  /*0950*/  IMAD.MOV.U32 R14, RZ, RZ, -0x7649667 ;  /* 0xf89b6999ff0e7424 */ /* 0x000fe200078e00ff */
[----:B------:R-:W-:Y:S01]  /*0960*/  FSEL R11, R15, R11, P0 ;  /* 0x0000000b0f0b7208 */ /* 0x000fe20000000000 */
[----:B------:R-:W-:Y:S01]  /*0970*/  IMAD.MOV.U32 R15, RZ, RZ, 0x3e928a27 ;  /* 0x3e928a27ff0f7424 */ /* 0x000fe200078e00ff */
[----:B------:R-:W-:Y:S02]  /*0980*/  FSEL R6, R5, R6, !P1 ;  /* 0x0000000605067208 */ /* 0x000fe40004800000 */
[----:B------:R-:W-:Y:S02]  /*0990*/  FSEL R7, R11, R7, !P1 ;  /* 0x000000070b077208 */ /* 0x000fe40004800000 */
[CC--:B------:R-:W-:Y:S02]  /*09a0*/  ISETP.NE.AND P0, PT, R2.reuse, R3.reuse, PT ;  /* 0x000000030200720c */ /* 0x0c0fe40003f05270 */
[----:B------:R-:W-:-:S02]  /*09b0*/  ISETP.NE.AND P1, PT, R2, R3, PT ;  /* 0x000000030200720c */ /* 0x000fc40003f25270 */
[----:B------:R-:W-:Y:S01]  /*09c0*/  DMUL R18, R18, R6 ;  /* 0x0000000612127228 */ /* 0x000fe20000000000 */
[----:B------:R-:W-:Y:S02]  /*09d0*/  FSEL R17, R7, 1.875, P0 ;  /* 0x3ff0000007117808 */ /* 0x000fe40000000000 */
[----:B------:R-:W-:Y:S01]  /*09e0*/  FSEL R16, R6, RZ, P0 ;  /* 0x000000ff06107208 */ /* 0x000fe20000000000 */
[----:B------:R-:W-:Y:S01]  /*09f0*/  IMAD.MOV.U32 R6, RZ, RZ, 0x1 ;  /* 0x00000001ff067424 */ /* 0x000fe200078e00ff */
[----:B------:R-:W0:Y:S03]  /*0a00*/  MUFU.RCP64H R7, R17 ;  /* 0x0000001100077308 */ /* 0x000e260000001800 */
[----:B------:R-:W-:Y:S01]  /*0a10*/  DFMA R8, |R18|, -UR4, R8 ;  /* 0x8000000412087c2b */ /* 0x000fe20008000208 */
[----:B------:R-:W-:Y:S01]  /*0a20*/  UMOV UR4, 0xb976a9b2 ;  /* 0xb976a9b200047882 */ /* 0x000fe20000000000 */
[----:B------:R-:W-:-:S06]  /*0a30*/  UMOV UR5, 0x3d8df9f9 ;  /* 0x3d8df9f900057882 */ /* 0x000fcc0000000000 */
[----:B------:R-:W-:Y:S01]  /*0a40*/  DFMA R8, |R18|, R8, -UR4 ;  /* 0x8000000412087e2b */ /* 0x000fe20008000208 */
[----:B------:R-:W-:Y:S01]  /*0a50*/  UMOV UR4, 0x590cc332 ;  /* 0x590cc33200047882 */ /* 0x000fe20000000000 */
[----:B------:R-:W-:Y:S01]  /*0a60*/  UMOV UR5, 0x3dc7f1f5 ;  /* 0x3dc7f1f500057882 */ /* 0x000fe20000000000 */
[----:B0-----:R-:W-:-:S05]  /*0a70*/  DFMA R28, -R16, R6, 1 ;  /* 0x3ff00000101c742b */ /* 0x001fca0000000106 */
[----:B------:R-:W-:Y:S01]  /*0a80*/  DFMA R8, |R18|, R8, UR4 ;  /* 0x0000000412087e2b */ /* 0x000fe20008000208 */
[----:B------:R-:W-:Y:S01]  /*0a90*/  UMOV UR4, 0xcd2d56c4 ;  /* 0xcd2d56c400047882 */ /* 0x000fe20000000000 */
[----:B------:R-:W-:Y:S01]  /*0aa0*/  UMOV UR5, 0x3dfa28a3 ;  /* 0x3dfa28a300057882 */ /* 0x000fe20000000000 */
[----:B------:R-:W-:-:S05]  /*0ab0*/  DFMA R28, R28, R28, R28 ;  /* 0x0000001c1c1c722b */ /* 0x000fca000000001c */
[----:B------:R-:W-:Y:S01]  /*0ac0*/  DFMA R8, |R18|, R8, -UR4 ;  /* 0x8000000412087e2b */ /* 0x000fe20008000208 */
[----:B------:R-:W-:Y:S01]  /*0ad0*/  UMOV UR4, 0x67835925 ;  /* 0x6783592500047882 */ /* 0x000fe20000000000 */
[----:B------:R-:W-:Y:S01]  /*0ae0*/  UMOV UR5, 0x3e2485ee ;  /* 0x3e2485ee00057882 */ /* 0x000fe20000000000 */
[----:B------:R-:W-:-:S05]  /*0af0*/  DFMA R28, R6, R28, R6 ;  /* 0x0000001c061c722b */ /* 0x000fca0000000006 */
[----:B------:R-:W-:Y:S01]  /*0b00*/  DFMA R8, |R18|, R8, UR4 ;  /* 0x0000000412087e2b */ /* 0x000fe20008000208 */
[----:B------:R-:W-:Y:S01]  /*0b10*/  UMOV UR4, 0x5919f583 ;  /* 0x5919f58300047882 */ /* 0x000fe20000000000 */
[----:B------:R-:W-:Y:S01]  /*0b20*/  UMOV UR5, 0x3e476db4 ;  /* 0x3e476db400057882 */ /* 0x000fe20000000000 */
[----:B------:R-:W-:-:S05]  /*0b30*/  DFMA R6, -R16, R28, 1 ;  /* 0x3ff000001006742b */ /* 0x000fca000000011c */
[----:B------:R-:W-:Y:S01]  /*0b40*/  DFMA R8, |R18|, R8, -UR4 ;  /* 0x8000000412087e2b */ /* 0x000fe20008000208 */
[----:B------:R-:W-:Y:S01]  /*0b50*/  UMOV UR4, 0xd98c8d71 ;  /* 0xd98c8d7100047882 */ /* 0x000fe20000000000 */
[----:B------:R-:W-:Y:S01]  /*0b60*/  UMOV UR5, 0x3e62d698 ;  /* 0x3e62d69800057882 */ /* 0x000fe20000000000 */
[----:B------:R-:W-:-:S05]  /*0b70*/  DFMA R6, R28, R6, R28 ;  /* 0x000000061c06722b */ /* 0x000fca000000001c */
        /* <DEDUP_REMOVED lines=51> */
[----:B------:R-:W-:-:S06]  /*0eb0*/  DFMA R12, |R18|, R10, |R18| ;  /* 0x0000000a120c722b */ /* 0x000fcc0000000612 */
[----:B------:R-:W0:Y:S02]  /*0ec0*/  F2F.F32.F64 R0, R12 ;  /* 0x0000000c00007310 */ /* 0x000e240000301000 */
[----:B0-----:R-:W-:-:S06]  /*0ed0*/  FMUL R0, R0, -1.4426950216293334961 ;  /* 0xbfb8aa3b00007820 */ /* 0x001fcc0000400000 */
[----:B------:R-:W0:Y:S08]  /*0ee0*/  FRND R0, R0 ;  /* 0x0000000000007307 */ /* 0x000e300000201000 */
[----:B0-----:R0:W1:Y:S08]  /*0ef0*/  F2F.F64.F32 R8, R0 ;  /* 0x0000000000087310 */ /* 0x0010700000201800 */
[----:B0-----:R-:W0:Y:S01]  /*0f00*/  MUFU.EX2 R0, R0 ;  /* 0x0000000000007308 */ /* 0x001e220000000800 */
[--C-:B-1----:R-:W-:Y:S01]  /*0f10*/  DFMA R8, R8, -UR4, -R12.reuse ;  /* 0x8000000408087c2b */ /* 0x102fe2000800080c */
[----:B------:R-:W-:Y:S01]  /*0f20*/  UMOV UR4, 0xa4741b81 ;  /* 0xa4741b8100047882 */ /* 0x000fe20000000000 */
[----:B------:R-:W-:Y:S01]  /*0f30*/  UMOV UR5, 0x3e5ae904 ;  /* 0x3e5ae90400057882 */ /* 0x000fe20000000000 */
[----:B------:R-:W-:-:S05]  /*0f40*/  DADD R12, |R18|, -R12 ;  /* 0x00000000120c7229 */ /* 0x000fca0000000a0c */
[----:B------:R-:W-:Y:S01]  /*0f50*/  DFMA R14, R8, UR4, R14 ;  /* 0x00000004080e7c2b */ /* 0x000fe2000800000e */
[----:B------:R-:W-:Y:S01]  /*0f60*/  UMOV UR4, 0x15ff7e07 ;  /* 0x15ff7e0700047882 */ /* 0x000fe20000000000 */
[----:B------:R-:W-:Y:S01]  /*0f70*/  UMOV UR5, 0x3ec71de7 ;  /* 0x3ec71de700057882 */ /* 0x000fe20000000000 */
[----:B------:R-:W-:Y:S01]  /*0f80*/  DFMA R12, |R18|, R10, R12 ;  /* 0x0000000a120c722b */ /* 0x000fe2000000020c */
[----:B0-----:R-:W0:Y:S04]  /*0f90*/  F2F.F64.F32 R10, R0 ;  /* 0x00000000000a7310 */ /* 0x001e280000201800 */
        /* <DEDUP_REMOVED lines=27> */
[----:B0-----:R-:W-:-:S06]  /*1150*/  DADD R14, -R10, 1 ;  /* 0x3ff000000a0e7429 */ /* 0x001fcc0000000100 */
[----:B------:R-:W-:-:S08]  /*1160*/  DADD R12, R8, R12 ;  /* 0x00000000080c7229 */ /* 0x000fd0000000000c */
[----:B------:R-:W-:-:S10]  /*1170*/  DFMA R12, -R12, R10, R14 ;  /* 0x0000000a0c0c722b */ /* 0x000fd4000000010e */
[----:B------:R-:W-:Y:S02]  /*1180*/  FSEL R5, R13, 1.875, !P0 ;  /* 0x3ff000000d057808 */ /* 0x000fe40004000000 */
[----:B------:R-:W-:Y:S02]  /*1190*/  FSEL R8, R12, RZ, !P0 ;  /* 0x000000ff0c087208 */ /* 0x000fe40004000000 */
[----:B------:R-:W-:-:S04]  /*11a0*/  LOP3.LUT R9, R5, 0x80000000, R19, 0xb8, !PT ;  /* 0x8000000005097812 */ /* 0x000fc800078eb813 */
[----:B------:R-:W-:Y:S02]  /*11b0*/  FSETP.GEU.AND P2, PT, |R9|, 6.5827683646048100446e-37, PT ;  /* 0x036000000900780b */ /* 0x000fe40003f4e200 */
        /* <DEDUP_REMOVED lines=8> */
[----:B------:R-:W-:-:S07]  /*1240*/  IMAD.MOV.U32 R11, RZ, RZ, R17 ;  /* 0x000000ffff0b7224 */ /* 0x000fce00078e0011 */
[----:B------:R-:W-:Y:S05]  /*1250*/  CALL.REL.NOINC `($__internal_2_$__cuda_sm20_div_rn_f64_full) ;  /* 0x0000000c00887944 */ /* 0x000fea0003c00000 */
[----:B------:R-:W-:Y:S02]  /*1260*/  IMAD.MOV.U32 R14, RZ, RZ, R30 ;  /* 0x000000ffff0e7224 */ /* 0x000fe400078e001e */
[----:B------:R-:W-:-:S07]  /*1270*/  IMAD.MOV.U32 R15, RZ, RZ, R31 ;  /* 0x000000ffff0f7224 */ /* 0x000fce00078e001f */
.L_x_43:
[----:B------:R-:W-:Y:S05]  /*1280*/  BSYNC.RECONVERGENT B0 ;  /* 0x0000000000007941 */ /* 0x000fea0003800200 */
.L_x_42:
[----:B------:R-:W-:Y:S04]  /*1290*/  BSSY.RECONVERGENT B0, `(.L_x_44) ;  /* 0x000001c000007945 */ /* 0x000fe80003800200 */
[----:B------:R-:W-:Y:S05]  /*12a0*/  @P1 BRA `(.L_x_45) ;  /* 0x0000000000681947 */ /* 0x000fea0003800000 */
[----:B------:R-:W0:Y:S02]  /*12b0*/  LDC.64 R10, c[0x0][0x3b0] ;  /* 0x0000ec00ff0a7b82 */ /* 0x000e240000000a00 */
[----:B0-----:R-:W-:-:S06]  /*12c0*/  IMAD.WIDE.U32 R10, R2, 0x8, R10 ;  /* 0x00000008020a7825 */ /* 0x001fcc00078e000a */
[----:B------:R-:W2:Y:S01]  /*12d0*/  LDG.E.64 R10, desc[UR8][R10.64] ;  /* 0x000000080a0a7981 */ /* 0x000ea2000c1e1b00 */
[----:B------:R-:W-:Y:S01]  /*12e0*/  MOV R6, 0x1 ;  /* 0x0000000100067802 */ /* 0x000fe20000000f00 */
[----:B------:R-:W-:Y:S01]  /*12f0*/  UMOV UR4, 0x33d43651 ;  /* 0x33d4365100047882 */ /* 0x000fe20000000000 */
[----:B------:R-:W-:Y:S01]  /*1300*/  UMOV UR5, 0x3fe98845 ;  /* 0x3fe9884500057882 */ /* 0x000fe20000000000 */
[----:B------:R-:W-:Y:S01]  /*1310*/  BSSY.RECONVERGENT B1, `(.L_x_45) ;  /* 0x0000013000017945 */ /* 0x000fe20003800200 */
[----:B--2---:R-:W0:Y:S02]  /*1320*/  MUFU.RCP64H R7, R11 ;  /* 0x0000000b00077308 */ /* 0x004e240000001800 */
[----:B0-----:R-:W-:-:S08]  /*1330*/  DFMA R8, -R10, R6, 1 ;  /* 0x3ff000000a08742b */ /* 0x001fd00000000106 */
[----:B------:R-:W-:-:S08]  /*1340*/  DFMA R8, R8, R8, R8 ;  /* 0x000000080808722b */ /* 0x000fd00000000008 */
[----:B------:R-:W-:Y:S02]  /*1350*/  DFMA R6, R6, R8, R6 ;  /* 0x000000080606722b */ /* 0x000fe40000000006 */
[----:B------:R-:W-:-:S06]  /*1360*/  DMUL R8, R26, UR4 ;  /* 0x000000041a087c28 */ /* 0x000fcc0008000000 */
[----:B------:R-:W-:-:S04]  /*1370*/  DFMA R12, -R10, R6, 1 ;  /* 0x3ff000000a0c742b */ /* 0x000fc80000000106 */
[----:B------:R-:W-:-:S04]  /*1380*/  FSETP.GEU.AND P1, PT, |R9|, 6.5827683646048100446e-37, PT ;  /* 0x036000000900780b */ /* 0x000fc80003f2e200 */
[----:B------:R-:W-:-:S08]  /*1390*/  DFMA R12, R6, R12, R6 ;  /* 0x0000000c060c722b */ /* 0x000fd00000000006 */
[----:B------:R-:W-:-:S08]  /*13a0*/  DMUL R14, R8, R12 ;  /* 0x0000000c080e7228 */ /* 0x000fd00000000000 */
[----:B------:R-:W-:-:S08]  /*13b0*/  DFMA R6, -R10, R14, R8 ;  /* 0x0000000e0a06722b */ /* 0x000fd00000000108 */
        /* <DEDUP_REMOVED lines=8> */
.L_x_46:
[----:B------:R-:W-:Y:S05]  /*1440*/  BSYNC.RECONVERGENT B1 ;  /* 0x0000000000017941 */ /* 0x000fea0003800200 */
.L_x_45:
[----:B------:R-:W-:Y:S05]  /*1450*/  BSYNC.RECONVERGENT B0 ;  /* 0x0000000000007941 */ /* 0x000fea0003800200 */
.L_x_44:
[----:B------:R-:W0:Y:S01]  /*1460*/  LDCU.64 UR4, c[0x0][0x380] ;  /* 0x00007000ff0477ac */ /* 0x000e220008000a00 */
[----:B------:R-:W1:Y:S01]  /*1470*/  LDC.64 R6, c[0x0][0x388] ;  /* 0x0000e200ff067b82 */ /* 0x000e620000000a00 */
[----:B------:R-:W2:Y:S01]  /*1480*/  LDCU UR6, c[0x0][0x3b8] ;  /* 0x00007700ff0677ac */ /* 0x000ea20008000800 */
[----:B0-----:R-:W-:-:S04]  /*1490*/  ISETP.NE.U32.AND P0, PT, RZ, UR4, PT ;  /* 0x00000004ff007c0c */ /* 0x001fc8000bf05070 */
[----:B------:R-:W-:Y:S01]  /*14a0*/  ISETP.NE.AND.EX P0, PT, RZ, UR5, PT, P0 ;  /* 0x00000005ff007c0c */ /* 0x000fe2000bf05300 */
[----:B--2---:R-:W-:-:S04]  /*14b0*/  IMAD R26, R2, UR6, R3 ;  /* 0x00000006021a7c24 */ /* 0x004fc8000f8e0203 */
[----:B-1----:R-:W-:-:S05]  /*14c0*/  IMAD.WIDE R6, R26, 0x8, R6 ;  /* 0x000000081a067825 */ /* 0x002fca00078e0206 */
[----:B------:R0:W-:Y:S03]  /*14d0*/  STG.E.64 desc[UR8][R6.64], R14 ;  /* 0x0000000e06007986 */ /* 0x0001e6000c101b08 */
[----:B------:R-:W-:Y:S05]  /*14e0*/  @!P0 EXIT ;  /* 0x000000000000894d */ /* 0x000fea0003800000 */
[----:B0-----:R-:W0:Y:S02]  /*14f0*/  LDC.64 R6, c[0x0][0x398] ;  /* 0x0000e600ff067b82 */ /* 0x001e240000000a00 */
[----:B0-----:R-:W-:-:S05]  /*1500*/  IMAD.WIDE.U32 R6, R4, 0x8, R6 ;  /* 0x0000000804067825 */ /* 0x001fca00078e0006 */
[----:B------:R-:W2:Y:S04]  /*1510*/  LDG.E.64 R28, desc[UR8][R6.64] ;  /* 0x00000008061c7981 */ /* 0x000ea8000c1e1b00 */
[----:B------:R-:W3:Y:S04]  /*1520*/  LDG.E.64 R30, desc[UR8][R6.64+0x8] ;  /* 0x00000808061e7981 */ /* 0x000ee8000c1e1b00 */
[----:B------:R0:W4:Y:S01]  /*1530*/  LDG.E.64 R12, desc[UR8][R6.64+0x10] ;  /* 0x00001008060c7981 */ /* 0x000122000c1e1b00 */
[----:B------:R-:W1:Y:S01]  /*1540*/  MUFU.RCP64H R5, -1.77245330810546875 ;  /* 0xbffc5bf800057908 */ /* 0x000e620000001800 */
[----:B------:R-:W-:Y:S01]  /*1550*/  IMAD.MOV.U32 R32, RZ, RZ, -0x6e4b1096 ;  /* 0x91b4ef6aff207424 */ /* 0x000fe200078e00ff */
[----:B------:R-:W-:Y:S01]  /*1560*/  DMUL R10, R18, -R18 ;  /* 0x80000012120a7228 */ /* 0x000fe20000000000 */
[----:B------:R-:W-:Y:S01]  /*1570*/  IMAD.MOV.U32 R33, RZ, RZ, 0x3ffc5bf8 ;  /* 0x3ffc5bf8ff217424 */ /* 0x000fe200078e00ff */
[----:B------:R-:W-:Y:S01]  /*1580*/  UMOV UR4, 0xfefa39ef ;  /* 0xfefa39ef00047882 */ /* 0x000fe20000000000 */
[----:B------:R-:W-:Y:S01]  /*1590*/  IMAD.MOV.U32 R4, RZ, RZ, 0x1 ;  /* 0x00000001ff047424 */ /* 0x000fe200078e00ff */
[----:B------:R-:W-:Y:S01]  /*15a0*/  UMOV UR5, 0x3fe62e42 ;  /* 0x3fe62e4200057882 */ /* 0x000fe20000000000 */
[----:B------:R-:W-:Y:S01]  /*15b0*/  BSSY.RECONVERGENT B0, `(.L_x_47) ;  /* 0x0000049000007945 */ /* 0x000fe20003800200 */
[----:B------:R-:W-:Y:S01]  /*15c0*/  ISETP.NE.AND P1, PT, R2, R3, PT ;  /* 0x000000030200720c */ /* 0x000fe20003f25270 */
[----:B0-----:R-:W-:-:S02]  /*15d0*/  IMAD.MOV.U32 R6, RZ, RZ, 0x652b82fe ;  /* 0x652b82feff067424 */ /* 0x001fc400078e00ff */
[----:B------:R-:W-:Y:S01]  /*15e0*/  IMAD.MOV.U32 R7, RZ, RZ, 0x3ff71547 ;  /* 0x3ff71547ff077424 */ /* 0x000fe200078e00ff */
[----:B------:R-:W-:Y:S01]  /*15f0*/  FSETP.GEU.AND P0, PT, |R11|, 4.1917929649353027344, PT ;  /* 0x4086232b0b00780b */ /* 0x000fe20003f0e200 */
[----:B-1----:R-:W-:-:S04]  /*1600*/  DFMA R8, R4, R32, 1 ;  /* 0x3ff000000408742b */ /* 0x002fc80000000020 */
[----:B------:R-:W-:-:S04]  /*1610*/  DFMA R6, R10, R6, 6.75539944105574400000e+15 ;  /* 0x433800000a06742b */ /* 0x000fc80000000006 */
[----:B------:R-:W-:-:S08]  /*1620*/  DFMA R8, R8, R8, R8 ;  /* 0x000000080808722b */ /* 0x000fd00000000008 */
[----:B------:R-:W-:-:S08]  /*1630*/  DFMA R4, R4, R8, R4 ;  /* 0x000000080404722b */ /* 0x000fd00000000004 */
[----:B------:R-:W-:-:S08]  /*1640*/  DFMA R8, R4, R32, 1 ;  /* 0x3ff000000408742b */ /* 0x000fd00000000020 */
[----:B------:R-:W-:Y:S02]  /*1650*/  DFMA R4, R4, R8, R4 ;  /* 0x000000080404722b */ /* 0x000fe40000000004 */
[----:B------:R-:W-:Y:S02]  /*1660*/  DADD R8, R18, R18 ;  /* 0x0000000012087229 */ /* 0x000fe40000000012 */
[----:B------:R-:W-:-:S06]  /*1670*/  DADD R18, R6, -6.75539944105574400000e+15 ;  /* 0xc338000006127429 */ /* 0x000fcc0000000000 */
[----:B------:R-:W-:Y:S02]  /*1680*/  DMUL R34, R8, R4 ;  /* 0x0000000408227228 */ /* 0x000fe40000000000 */
[----:B------:R-:W-:-:S06]  /*1690*/  FSETP.GEU.AND P4, PT, |R9|, 6.5827683646048100446e-37, PT ;  /* 0x036000000900780b */ /* 0x000fcc0003f8e200 */
[----:B------:R-:W-:-:S08]  /*16a0*/  DFMA R32, R34, R32, R8 ;  /* 0x000000202220722b */ /* 0x000fd00000000008 */
[----:B------:R-:W-:Y:S02]  /*16b0*/  DFMA R4, R4, R32, R34 ;  /* 0x000000200404722b */ /* 0x000fe40000000022 */
[----:B------:R-:W-:Y:S01]  /*16c0*/  DFMA R32, R18, -UR4, R10 ;  /* 0x8000000412207c2b */ /* 0x000fe2000800000a */
[----:B------:R-:W-:Y:S01]  /*16d0*/  UMOV UR4, 0x3b39803f ;  /* 0x3b39803f00047882 */ /* 0x000fe20000000000 */
[----:B------:R-:W-:-:S06]  /*16e0*/  UMOV UR5, 0x3c7abc9e ;  /* 0x3c7abc9e00057882 */ /* 0x000fcc0000000000 */
[----:B------:R-:W-:Y:S01]  /*16f0*/  DFMA R18, R18, -UR4, R32 ;  /* 0x8000000412127c2b */ /* 0x000fe20008000020 */
[----:B------:R-:W-:Y:S01]  /*1700*/  UMOV UR4, 0x69ce2bdf ;  /* 0x69ce2bdf00047882 */ /* 0x000fe20000000000 */
[----:B------:R-:W-:Y:S01]  /*1710*/  MOV R32, 0xfca213ea ;  /* 0xfca213ea00207802 */ /* 0x000fe20000000f00 */
[----:B------:R-:W-:Y:S01]  /*1720*/  IMAD.MOV.U32 R33, RZ, RZ, 0x3e928af3 ;  /* 0x3e928af3ff217424 */ /* 0x000fe200078e00ff */
[----:B------:R-:W-:Y:S01]  /*1730*/  UMOV UR5, 0x3e5ade15 ;  /* 0x3e5ade1500057882 */ /* 0x000fe20000000000 */
[----:B------:R-:W-:-:S04]  /*1740*/  FFMA R0, RZ, -1.9715566635131835938, R5 ;  /* 0xbffc5bf8ff007823 */ /* 0x000fc80000000005 */
[----:B------:R-:W-:Y:S01]  /*1750*/  DFMA R32, R18, UR4, R32 ;  /* 0x0000000412207c2b */ /* 0x000fe20008000020 */
[----:B------:R-:W-:Y:S01]  /*1760*/  UMOV UR4, 0x62401315 ;  /* 0x6240131500047882 */ /* 0x000fe20000000000 */
[----:B------:R-:W-:Y:S01]  /*1770*/  UMOV UR5, 0x3ec71dee ;  /* 0x3ec71dee00057882 */ /* 0x000fe20000000000 */
[----:B------:R-:W-:-:S05]  /*1780*/  FSETP.GT.AND P3, PT, |R0|, 1.469367938527859385e-39, PT ;  /* 0x001000000000780b */ /* 0x000fca0003f64200 */
        /* <DEDUP_REMOVED lines=21> */
[----:B------:R-:W-:Y:S02]  /*18e0*/  DFMA R32, R18, R32, UR4 ;  /* 0x0000000412207e2b */ /* 0x000fe40008000020 */
[----:B--2---:R-:W-:-:S06]  /*18f0*/  DFMA R28, R24, R28, RZ ;  /* 0x0000001c181c722b */ /* 0x004fcc00000000ff */
[----:B------:R-:W-:Y:S02]  /*1900*/  DFMA R24, R18, R32, 1 ;  /* 0x3ff000001218742b */ /* 0x000fe40000000020 */
[----:B---3--:R-:W-:-:S06]  /*1910*/  DFMA R22, R22, R30, R28 ;  /* 0x0000001e1616722b */ /* 0x008fcc000000001c */
[----:B------:R-:W-:Y:S02]  /*1920*/  DFMA R24, R18, R24, 1 ;  /* 0x3ff000001218742b */ /* 0x000fe40000000018 */
[----:B------:R-:W-:Y:S02]  /*1930*/  DMUL R18, R16, R16 ;  /* 0x0000001010127228 */ /* 0x000fe40000000000 */
[----:B----4-:R-:W-:-:S06]  /*1940*/  DFMA R22, R20, R12, R22 ;  /* 0x0000000c1416722b */ /* 0x010fcc0000000016 */
[----:B------:R-:W-:Y:S02]  /*1950*/  IMAD R21, R6, 0x100000, R25 ;  /* 0x0010000006157824 */ /* 0x000fe400078e0219 */
[----:B------:R-:W-:Y:S01]  /*1960*/  IMAD.MOV.U32 R20, RZ, RZ, R24 ;  /* 0x000000ffff147224 */ /* 0x000fe200078e0018 */
[----:B------:R-:W-:Y:S06]  /*1970*/  @!P0 BRA `(.L_x_48) ;  /* 0x0000000000308947 */ /* 0x000fec0003800000 */
[----:B------:R-:W-:Y:S01]  /*1980*/  FSETP.GEU.AND P2, PT, |R11|, 4.2275390625, PT ;  /* 0x408748000b00780b */ /* 0x000fe20003f4e200 */
[C---:B------:R-:W-:Y:S02]  /*1990*/  DADD R12, R10.reuse, +INF ;  /* 0x7ff000000a0c7429 */ /* 0x040fe40000000000 */
[----:B------:R-:W-:-:S08]  /*19a0*/  DSETP.GEU.AND P0, PT, R10, RZ, PT ;  /* 0x000000ff0a00722a */ /* 0x000fd00003f0e000 */
[----:B------:R-:W-:Y:S02]  /*19b0*/  FSEL R20, R12, RZ, P0 ;  /* 0x000000ff0c147208 */ /* 0x000fe40000000000 */
[----:B------:R-:W-:Y:S02]  /*19c0*/  @!P2 LEA.HI R0, R6, R6, RZ, 0x1 ;  /* 0x000000060600a211 */ /* 0x000fe400078f08ff */
[----:B------:R-:W-:Y:S02]  /*19d0*/  FSEL R21, R13, RZ, P0 ;  /* 0x000000ff0d157208 */ /* 0x000fe40000000000 */
[----:B------:R-:W-:-:S05]  /*19e0*/  @!P2 SHF.R.S32.HI R3, RZ, 0x1, R0 ;  /* 0x00000001ff03a819 */ /* 0x000fca0000011400 */
[----:B------:R-:W-:Y:S02]  /*19f0*/  @!P2 IMAD.IADD R6, R6, 0x1, -R3 ;  /* 0x000000010606a824 */ /* 0x000fe400078e0a03 */
[----:B------:R-:W-:-:S03]  /*1a00*/  @!P2 IMAD R25, R3, 0x100000, R25 ;  /* 0x001000000319a824 */ /* 0x000fc600078e0219 */
[----:B------:R-:W-:Y:S01]  /*1a10*/  @!P2 LEA R7, R6, 0x3ff00000, 0x14 ;  /* 0x3ff000000607a811 */ /* 0x000fe200078ea0ff */
[----:B------:R-:W-:-:S06]  /*1a20*/  @!P2 IMAD.MOV.U32 R6, RZ, RZ, RZ ;  /* 0x000000ffff06a224 */ /* 0x000fcc00078e00ff */
[----:B------:R-:W-:-:S11]  /*1a30*/  @!P2 DMUL R20, R24, R6 ;  /* 0x000000061814a228 */ /* 0x000fd60000000000 */
.L_x_48:
[----:B------:R-:W-:Y:S05]  /*1a40*/  BSYNC.RECONVERGENT B0 ;  /* 0x0000000000007941 */ /* 0x000fea0003800200 */
.L_x_47:
[----:B------:R-:W-:Y:S04]  /*1a50*/  BSSY.RECONVERGENT B0, `(.L_x_49) ;  /* 0x0000008000007945 */ /* 0x000fe80003800200 */
[----:B------:R-:W-:Y:S05]  /*1a60*/  @P3 BRA P4, `(.L_x_50) ;  /* 0x0000000000183947 */ /* 0x000fea0002000000 */
[----:B------:R-:W-:Y:S01]  /*1a70*/  IMAD.MOV.U32 R10, RZ, RZ, -0x6e4b1096 ;  /* 0x91b4ef6aff0a7424 */ /* 0x000fe200078e00ff */
[----:B------:R-:W-:Y:S02]  /*1a80*/  MOV R11, 0xbffc5bf8 ;  /* 0xbffc5bf8000b7802 */ /* 0x000fe40000000f00 */
[----:B------:R-:W-:-:S07]  /*1a90*/  MOV R0, 0x1ab0 ;  /* 0x00001ab000007802 */ /* 0x000fce0000000f00 */
[----:B------:R-:W-:Y:S05]  /*1aa0*/  CALL.REL.NOINC `($__internal_2_$__cuda_sm20_div_rn_f64_full) ;  /* 0x0000000400747944 */ /* 0x000fea0003c00000 */
[----:B------:R-:W-:Y:S02]  /*1ab0*/  IMAD.MOV.U32 R4, RZ, RZ, R30 ;  /* 0x000000ffff047224 */ /* 0x000fe400078e001e */
[----:B------:R-:W-:-:S07]  /*1ac0*/  IMAD.MOV.U32 R5, RZ, RZ, R31 ;  /* 0x000000ffff057224 */ /* 0x000fce00078e001f */
.L_x_50:
[----:B------:R-:W-:Y:S05]  /*1ad0*/  BSYNC.RECONVERGENT B0 ;  /* 0x0000000000007941 */ /* 0x000fea0003800200 */
.L_x_49:
[----:B------:R-:W-:Y:S01]  /*1ae0*/  DMUL R10, R16, R18 ;  /* 0x00000012100a7228 */ /* 0x000fe20000000000 */
[----:B------:R-:W-:Y:S01]  /*1af0*/  IMAD.MOV.U32 R6, RZ, RZ, 0x1 ;  /* 0x00000001ff067424 */ /* 0x000fe200078e00ff */
[----:B------:R-:W-:Y:S01]  /*1b00*/  DMUL R4, R4, R20 ;  /* 0x0000001404047228 */ /* 0x000fe20000000000 */
[----:B------:R-:W-:Y:S03]  /*1b10*/  BSSY.RECONVERGENT B0, `(.L_x_51) ;  /* 0x0000015000007945 */ /* 0x000fe60003800200 */
[----:B------:R-:W0:Y:S04]  /*1b20*/  MUFU.RCP64H R7, R11 ;  /* 0x0000000b00077308 */ /* 0x000e280000001800 */
[----:B------:R-:W-:-:S10]  /*1b30*/  DMUL R12, R22, R4 ;  /* 0x00000004160c7228 */ /* 0x000fd40000000000 */
        /* <DEDUP_REMOVED lines=18> */
.L_x_52:
[----:B------:R-:W-:Y:S05]  /*1c60*/  BSYNC.RECONVERGENT B0 ;  /* 0x0000000000007941 */ /* 0x000fea0003800200 */
.L_x_51:
[----:B------:R-:W0:Y:S01]  /*1c70*/  MUFU.RCP64H R5, R19 ;  /* 0x0000001300057308 */ /* 0x000e220000001800 */
[----:B------:R-:W-:Y:S01]  /*1c80*/  MOV R4, 0x1 ;  /* 0x0000000100047802 */ /* 0x000fe20000000f00 */
[----:B------:R-:W-:Y:S01]  /*1c90*/  DMUL R14, R22, R14 ;  /* 0x0000000e160e7228 */ /* 0x000fe20000000000 */
        /* <DEDUP_REMOVED lines=18> */
[----:B------:R-:W-:Y:S05]  /*1dc0*/  CALL.REL.NOINC `($__internal_2_$__cuda_sm20_div_rn_f64_full) ;  /* 0x0000000000ac7944 */ /* 0x000fea0003c00000 */
[----:B------:R-:W-:Y:S02]  /*1dd0*/  IMAD.MOV.U32 R4, RZ, RZ, R30 ;  /* 0x000000ffff047224 */ /* 0x000fe400078e001e */
[----:B------:R-:W-:-:S07]  /*1de0*/  IMAD.MOV.U32 R5, RZ, RZ, R31 ;  /* 0x000000ffff057224 */ /* 0x000fce00078e001f */
.L_x_54:
[----:B------:R-:W-:Y:S05]  /*1df0*/  BSYNC.RECONVERGENT B0 ;  /* 0x0000000000007941 */ /* 0x000fea0003800200 */
.L_x_53:
[----:B------:R-:W-:Y:S01]  /*1e00*/  BSSY.RECONVERGENT B0, `(.L_x_55) ;  /* 0x0000023000007945 */ /* 0x000fe20003800200 */
[----:B------:R-:W-:-:S03]  /*1e10*/  DADD R4, R4, R16 ;  /* 0x0000000004047229 */ /* 0x000fc60000000010 */
[----:B------:R-:W-:Y:S08]  /*1e20*/  @P1 BRA `(.L_x_56) ;  /* 0x0000000000801947 */ /* 0x000ff00003800000 */
[----:B------:R-:W0:Y:S08]  /*1e30*/  LDC.64 R4, c[0x0][0x3a0] ;  /* 0x0000e800ff047b82 */ /* 0x000e300000000a00 */
[----:B------:R-:W1:Y:S01]  /*1e40*/  LDC.64 R6, c[0x0][0x3a8] ;  /* 0x0000ea00ff067b82 */ /* 0x000e620000000a00 */
[----:B0-----:R-:W-:-:S06]  /*1e50*/  IMAD.WIDE.U32 R4, R2, 0x8, R4 ;  /* 0x0000000802047825 */ /* 0x001fcc00078e0004 */
[----:B------:R-:W2:Y:S01]  /*1e60*/  LDG.E.64 R4, desc[UR8][R4.64] ;  /* 0x0000000804047981 */ /* 0x000ea2000c1e1b00 */
[----:B-1----:R-:W-:-:S06]  /*1e70*/  IMAD.WIDE.U32 R2, R2, 0x8, R6 ;  /* 0x0000000802027825 */ /* 0x002fcc00078e0006 */
[----:B------:R-:W3:Y:S01]  /*1e80*/  LDG.E.64 R2, desc[UR8][R2.64] ;  /* 0x0000000802027981 */ /* 0x000ee2000c1e1b00 */
[----:B------:R-:W-:Y:S01]  /*1e90*/  IMAD.MOV.U32 R6, RZ, RZ, 0x1 ;  /* 0x00000001ff067424 */ /* 0x000fe200078e00ff */
[----:B------:R-:W-:Y:S01]  /*1ea0*/  UMOV UR4, 0x33d43651 ;  /* 0x33d4365100047882 */ /* 0x000fe20000000000 */
[----:B------:R-:W-:Y:S01]  /*1eb0*/  UMOV UR5, 0x3fe98845 ;  /* 0x3fe9884500057882 */ /* 0x000fe20000000000 */
[----:B------:R-:W-:Y:S01]  /*1ec0*/  BSSY.RECONVERGENT B1, `(.L_x_57) ;  /* 0x0000014000017945 */ /* 0x000fe20003800200 */
[----:B--2---:R-:W-:-:S06]  /*1ed0*/  DADD R10, R4, R4 ;  /* 0x00000000040a7229 */ /* 0x004fcc0000000004 */
[----:B------:R-:W0:Y:S02]  /*1ee0*/  MUFU.RCP64H R7, R11 ;  /* 0x0000000b00077308 */ /* 0x000e240000001800 */
[----:B0-----:R-:W-:-:S08]  /*1ef0*/  DFMA R8, -R10, R6, 1 ;  /* 0x3ff000000a08742b */ /* 0x001fd00000000106 */
[----:B------:R-:W-:-:S08]  /*1f00*/  DFMA R8, R8, R8, R8 ;  /* 0x000000080808722b */ /* 0x000fd00000000008 */
[----:B------:R-:W-:Y:S02]  /*1f10*/  DFMA R6, R6, R8, R6 ;  /* 0x000000080606722b */ /* 0x000fe40000000006 */
[----:B---3--:R-:W-:-:S06]  /*1f20*/  DMUL R8, R2, -UR4 ;  /* 0x8000000402087c28 */ /* 0x008fcc0008000000 */
        /* <DEDUP_REMOVED lines=11> */
[----:B------:R-:W-:Y:S01]  /*1fe0*/  MOV R2, R30 ;  /* 0x0000001e00027202 */ /* 0x000fe20000000f00 */
[----:B------:R-:W-:-:S07]  /*1ff0*/  IMAD.MOV.U32 R3, RZ, RZ, R31 ;  /* 0x000000ffff037224 */ /* 0x000fce00078e001f */
.L_x_58:
[----:B------:R-:W-:Y:S05]  /*2000*/  BSYNC.RECONVERGENT B1 ;  /* 0x0000000000017941 */ /* 0x000fea0003800200 */
.L_x_57:
[----:B------:R-:W-:Y:S02]  /*2010*/  IMAD.MOV.U32 R4, RZ, RZ, R2 ;  /* 0x000000ffff047224 */ /* 0x000fe400078e0002 */
[----:B------:R-:W-:-:S07]  /*2020*/  IMAD.MOV.U32 R5, RZ, RZ, R3 ;  /* 0x000000ffff057224 */ /* 0x000fce00078e0003 */
.L_x_56:
[----:B------:R-:W-:Y:S05]  /*2030*/  BSYNC.RECONVERGENT B0 ;  /* 0x0000000000007941 */ /* 0x000fea0003800200 */
.L_x_55:
[----:B------:R-:W0:Y:S02]  /*2040*/  LDC.64 R2, c[0x0][0x380] ;  /* 0x0000e000ff027b82 */ /* 0x000e240000000a00 */
[----:B0-----:R-:W-:-:S05]  /*2050*/  IMAD.WIDE R26, R26, 0x8, R2 ;  /* 0x000000081a1a7825 */ /* 0x001fca00078e0202 */
[----:B------:R-:W-:Y:S01]  /*2060*/  STG.E.64 desc[UR8][R26.64], R4 ;  /* 0x000000041a007986 */ /* 0x000fe2000c101b08 */
[----:B------:R-:W-:Y:S05]  /*2070*/  EXIT ;  /* 0x000000000000794d */ /* 0x000fea0003800000 */
        .weak           $__internal_2_$__cuda_sm20_div_rn_f64_full
        .type           $__internal_2_$__cuda_sm20_div_rn_f64_full,@function
        .size           $__internal_2_$__cuda_sm20_div_rn_f64_full,($__internal_3_$__cuda_sm20_dsqrt_rn_f64_mediumpath_v1 - $__internal_2_$__cuda_sm20_div_rn_f64_full)
$__internal_2_$__cuda_sm20_div_rn_f64_full:
[C---:B------:R-:W-:Y:S01]  /*2080*/  FSETP.GEU.AND P0, PT, |R11|.reuse, 1.469367938527859385e-39, PT ;  /* 0x001000000b00780b */ /* 0x040fe20003f0e200 */
[----:B------:R-:W-:Y:S01]  /*2090*/  IMAD.MOV.U32 R6, RZ, RZ, 0x1 ;  /* 0x00000001ff067424 */ /* 0x000fe200078e00ff */
[----:B------:R-:W-:Y:S01]  /*20a0*/  LOP3.LUT R12, R11, 0x800fffff, RZ, 0xc0, !PT ;  /* 0x800fffff0b0c7812 */ /* 0x000fe200078ec0ff */
[----:B------:R-:W-:Y:S01]  /*20b0*/  BSSY.RECONVERGENT B2, `(.L_x_59) ;  /* 0x0000054000027945 */ /* 0x000fe20003800200 */
[C---:B------:R-:W-:Y:S02]  /*20c0*/  FSETP.GEU.AND P3, PT, |R9|.reuse, 1.469367938527859385e-39, PT ;  /* 0x001000000900780b */ /* 0x040fe40003f6e200 */
[----:B------:R-:W-:Y:S01]  /*20d0*/  LOP3.LUT R13, R12, 0x3ff00000, RZ, 0xfc, !PT ;  /* 0x3ff000000c0d7812 */ /* 0x000fe200078efcff */
[----:B------:R-:W-:Y:S01]  /*20e0*/  IMAD.MOV.U32 R12, RZ, RZ, R10 ;  /* 0x000000ffff0c7224 */ /* 0x000fe200078e000a */
[----:B------:R-:W-:Y:S02]  /*20f0*/  LOP3.LUT R32, R9, 0x7ff00000, RZ, 0xc0, !PT ;  /* 0x7ff0000009207812 */ /* 0x000fe400078ec0ff */
[----:B------:R-:W-:-:S03]  /*2100*/  LOP3.LUT R33, R11, 0x7ff00000, RZ, 0xc0, !PT ;  /* 0x7ff000000b217812 */ /* 0x000fc600078ec0ff */
[----:B------:R-:W-:Y:S01]  /*2110*/  @!P0 DMUL R12, R10, 8.98846567431157953865e+307 ;  /* 0x7fe000000a0c8828 */ /* 0x000fe20000000000 */
[----:B------:R-:W-:-:S03]  /*2120*/  ISETP.GE.U32.AND P2, PT, R32, R33, PT ;  /* 0x000000212000720c */ /* 0x000fc60003f46070 */
[----:B------:R-:W-:Y:S02]  /*2130*/  @!P3 LOP3.LUT R5, R11, 0x7ff00000, RZ, 0xc0, !PT ;  /* 0x7ff000000b05b812 */ /* 0x000fe400078ec0ff */
[----:B------:R-:W0:Y:S01]  /*2140*/  MUFU.RCP64H R7, R13 ;  /* 0x0000000d00077308 */ /* 0x000e220000001800 */
[----:B------:R-:W-:Y:S02]  /*2150*/  @!P3 MOV R34, RZ ;  /* 0x000000ff0022b202 */ /* 0x000fe40000000f00 */
[----:B------:R-:W-:Y:S01]  /*2160*/  @!P3 ISETP.GE.U32.AND P4, PT, R32, R5, PT ;  /* 0x000000052000b20c */ /* 0x000fe20003f86070 */
[----:B------:R-:W-:Y:S01]  /*2170*/  IMAD.MOV.U32 R5, RZ, RZ, 0x1ca00000 ;  /* 0x1ca00000ff057424 */ /* 0x000fe200078e00ff */
[----:B------:R-:W-:-:S04]  /*2180*/  @!P0 LOP3.LUT R33, R13, 0x7ff00000, RZ, 0xc0, !PT ;  /* 0x7ff000000d218812 */ /* 0x000fc800078ec0ff */
[----:B------:R-:W-:Y:S01]  /*2190*/  @!P3 SEL R29, R5, 0x63400000, !P4 ;  /* 0x63400000051db807 */ /* 0x000fe20006000000 */
[----:B0-----:R-:W-:-:S08]  /*21a0*/  DFMA R30, R6, -R12, 1 ;  /* 0x3ff00000061e742b */ /* 0x001fd0000000080c */
[----:B------:R-:W-:-:S08]  /*21b0*/  DFMA R30, R30, R30, R30 ;  /* 0x0000001e1e1e722b */ /* 0x000fd0000000001e */
[----:B------:R-:W-:Y:S01]  /*21c0*/  DFMA R30, R6, R30, R6 ;  /* 0x0000001e061e722b */ /* 0x000fe20000000006 */
[--C-:B------:R-:W-:Y:S02]  /*21d0*/  @!P3 LOP3.LUT R6, R29, 0x80000000, R9.reuse, 0xf8, !PT ;  /* 0x800000001d06b812 */ /* 0x100fe400078ef809 */
[----:B------:R-:W-:Y:S02]  /*21e0*/  SEL R7, R5, 0x63400000, !P2 ;  /* 0x6340000005077807 */ /* 0x000fe40005000000 */
[----:B------:R-:W-:Y:S01]  /*21f0*/  @!P3 LOP3.LUT R35, R6, 0x100000, RZ, 0xfc, !PT ;  /* 0x001000000623b812 */ /* 0x000fe200078efcff */
[----:B------:R-:W-:Y:S01]  /*2200*/  IMAD.MOV.U32 R6, RZ, RZ, R8 ;  /* 0x000000ffff067224 */ /* 0x000fe200078e0008 */
[----:B------:R-:W-:Y:S01]  /*2210*/  LOP3.LUT R7, R7, 0x800fffff, R9, 0xf8, !PT ;  /* 0x800fffff07077812 */ /* 0x000fe200078ef809 */
[----:B------:R-:W-:-:S05]  /*2220*/  DFMA R28, R30, -R12, 1 ;  /* 0x3ff000001e1c742b */ /* 0x000fca000000080c */
[----:B------:R-:W-:-:S03]  /*2230*/  @!P3 DFMA R6, R6, 2, -R34 ;  /* 0x400000000606b82b */ /* 0x000fc60000000822 */
[----:B------:R-:W-:-:S07]  /*2240*/  DFMA R28, R30, R28, R30 ;  /* 0x0000001c1e1c722b */ /* 0x000fce000000001e */
[----:B------:R-:W-:Y:S01]  /*2250*/  @!P3 LOP3.LUT R32, R7, 0x7ff00000, RZ, 0xc0, !PT ;  /* 0x7ff000000720b812 */ /* 0x000fe200078ec0ff */
[----:B------:R-:W-:-:S04]  /*2260*/  DMUL R30, R28, R6 ;  /* 0x000000061c1e7228 */ /* 0x000fc80000000000 */
[----:B------:R-:W-:-:S04]  /*2270*/  VIADD R34, R32, 0xffffffff ;  /* 0xffffffff20227836 */ /* 0x000fc80000000000 */
[----:B------:R-:W-:Y:S01]  /*2280*/  DFMA R36, R30, -R12, R6 ;  /* 0x8000000c1e24722b */ /* 0x000fe20000000006 */
[----:B------:R-:W-:Y:S01]  /*2290*/  ISETP.GT.U32.AND P0, PT, R34, 0x7feffffe, PT ;  /* 0x7feffffe2200780c */ /* 0x000fe20003f04070 */
[----:B------:R-:W-:-:S05]  /*22a0*/  VIADD R34, R33, 0xffffffff ;  /* 0xffffffff21227836 */ /* 0x000fca0000000000 */
[----:B------:R-:W-:Y:S01]  /*22b0*/  ISETP.GT.U32.OR P0, PT, R34, 0x7feffffe, P0 ;  /* 0x7feffffe2200780c */ /* 0x000fe20000704470 */
[----:B------:R-:W-:-:S12]  /*22c0*/  DFMA R28, R28, R36, R30 ;  /* 0x000000241c1c722b */ /* 0x000fd8000000001e */
[----:B------:R-:W-:Y:S05]  /*22d0*/  @P0 BRA `(.L_x_60) ;  /* 0x0000000000700947 */ /* 0x000fea0003800000 */
[----:B------:R-:W-:Y:S02]  /*22e0*/  LOP3.LUT R8, R9, 0x7ff00000, RZ, 0xc0, !PT ;  /* 0x7ff0000009087812 */ /* 0x000fe400078ec0ff */
[----:B------:R-:W-:-:S04]  /*22f0*/  LOP3.LUT R9, R11, 0x7ff00000, RZ, 0xc0, !PT ;  /* 0x7ff000000b097812 */ /* 0x000fc800078ec0ff */
[CC--:B------:R-:W-:Y:S02]  /*2300*/  VIADDMNMX R30, R8.reuse, -R9.reuse, 0xb9600000, !PT ;  /* 0xb9600000081e7446 */ /* 0x0c0fe40007800909 */
[----:B------:R-:W-:Y:S01]  /*2310*/  ISETP.GE.U32.AND P0, PT, R8, R9, PT ;  /* 0x000000090800720c */ /* 0x000fe20003f06070 */
[----:B------:R-:W-:Y:S01]  /*2320*/  IMAD.MOV.U32 R8, RZ, RZ, RZ ;  /* 0x000000ffff087224 */ /* 0x000fe200078e00ff */
[----:B------:R-:W-:Y:S02]  /*2330*/  VIMNMX R30, PT, PT, R30, 0x46a00000, PT ;  /* 0x46a000001e1e7848 */ /* 0x000fe40003fe0100 */
[----:B------:R-:W-:-:S05]  /*2340*/  SEL R5, R5, 0x63400000, !P0 ;  /* 0x6340000005057807 */ /* 0x000fca0004000000 */
[----:B------:R-:W-:-:S04]  /*2350*/  IMAD.IADD R5, R30, 0x1, -R5 ;  /* 0x000000011e057824 */ /* 0x000fc800078e0a05 */
[----:B------:R-:W-:-:S06]  /*2360*/  VIADD R9, R5, 0x7fe00000 ;  /* 0x7fe0000005097836 */ /* 0x000fcc0000000000 */
[----:B------:R-:W-:-:S10]  /*2370*/  DMUL R30, R28, R8 ;  /* 0x000000081c1e7228 */ /* 0x000fd40000000000 */
[----:B------:R-:W-:-:S13]  /*2380*/  FSETP.GTU.AND P0, PT, |R31|, 1.469367938527859385e-39, PT ;  /* 0x001000001f00780b */ /* 0x000fda0003f0c200 */
[----:B------:R-:W-:Y:S05]  /*2390*/  @P0 BRA `(.L_x_61) ;  /* 0x0000000000940947 */ /* 0x000fea0003800000 */
[----:B------:R-:W-:Y:S01]  /*23a0*/  DFMA R6, R28, -R12, R6 ;  /* 0x8000000c1c06722b */ /* 0x000fe20000000006 */
[----:B------:R-:W-:-:S09]  /*23b0*/  IMAD.MOV.U32 R8, RZ, RZ, RZ ;  /* 0x000000ffff087224 */ /* 0x000fd200078e00ff */
[C---:B------:R-:W-:Y:S02]  /*23c0*/  FSETP.NEU.AND P0, PT, R7.reuse, RZ, PT ;  /* 0x000000ff0700720b */ /* 0x040fe40003f0d000 */
[----:B------:R-:W-:-:S04]  /*23d0*/  LOP3.LUT R11, R7, 0x80000000, R11, 0x48, !PT ;  /* 0x80000000070b7812 */ /* 0x000fc800078e480b */
[----:B------:R-:W-:-:S07]  /*23e0*/  LOP3.LUT R9, R11, R9, RZ, 0xfc, !PT ;  /* 0x000000090b097212 */ /* 0x000fce00078efcff */
[----:B------:R-:W-:Y:S05]  /*23f0*/  @!P0 BRA `(.L_x_61) ;  /* 0x00000000007c8947 */ /* 0x000fea0003800000 */
[----:B------:R-:W-:Y:S01]  /*2400*/  IMAD.MOV R7, RZ, RZ, -R5 ;  /* 0x000000ffff077224 */ /* 0x000fe200078e0a05 */
[----:B------:R-:W-:Y:S01]  /*2410*/  MOV R6, RZ ;  /* 0x000000ff00067202 */ /* 0x000fe20000000f00 */
[----:B------:R-:W-:Y:S01]  /*2420*/  DMUL.RP R8, R28, R8 ;  /* 0x000000081c087228 */ /* 0x000fe20000008000 */
[----:B------:R-:W-:-:S04]  /*2430*/  IADD3 R5, PT, PT, -R5, -0x43300000, RZ ;  /* 0xbcd0000005057810 */ /* 0x000fc80007ffe1ff */
[----:B------:R-:W-:-:S05]  /*2440*/  DFMA R6, R30, -R6, R28 ;  /* 0x800000061e06722b */ /* 0x000fca000000001c */
[----:B------:R-:W-:-:S05]  /*2450*/  LOP3.LUT R11, R9, R11, RZ, 0x3c, !PT ;  /* 0x0000000b090b7212 */ /* 0x000fca00078e3cff */
[----:B------:R-:W-:-:S04]  /*2460*/  FSETP.NEU.AND P0, PT, |R7|, R5, PT ;  /* 0x000000050700720b */ /* 0x000fc80003f0d200 */
[----:B------:R-:W-:Y:S02]  /*2470*/  FSEL R30, R8, R30, !P0 ;  /* 0x0000001e081e7208 */ /* 0x000fe40004000000 */
[----:B------:R-:W-:Y:S01]  /*2480*/  FSEL R31, R11, R31, !P0 ;  /* 0x0000001f0b1f7208 */ /* 0x000fe20004000000 */
[----:B------:R-:W-:Y:S06]  /*2490*/  BRA `(.L_x_61) ;  /* 0x0000000000547947 */ /* 0x000fec0003800000 */
.L_x_60:
        /* <DEDUP_REMOVED lines=12> */
[----:B------:R-:W-:Y:S02]  /*2560*/  @!P0 IMAD.MOV.U32 R30, RZ, RZ, RZ ;  /* 0x000000ffff1e8224 */ /* 0x000fe400078e00ff */
[----:B------:R-:W-:Y:S02]  /*2570*/  @P0 IMAD.MOV.U32 R30, RZ, RZ, RZ ;  /* 0x000000ffff1e0224 */ /* 0x000fe400078e00ff */
[----:B------:R-:W-:Y:S01]  /*2580*/  @P0 IMAD.MOV.U32 R31, RZ, RZ, R5 ;  /* 0x000000ffff1f0224 */ /* 0x000fe200078e0005 */
[----:B------:R-:W-:Y:S06]  /*2590*/  BRA `(.L_x_61) ;  /* 0x0000000000147947 */ /* 0x000fec0003800000 */
.L_x_63:
[----:B------:R-:W-:Y:S01]  /*25a0*/  LOP3.LUT R31, R11, 0x80000, RZ, 0xfc, !PT ;  /* 0x000800000b1f7812 */ /* 0x000fe200078efcff */
[----:B------:R-:W-:Y:S01]  /*25b0*/  IMAD.MOV.U32 R30, RZ, RZ, R10 ;  /* 0x000000ffff1e7224 */ /* 0x000fe200078e000a */
[----:B------:R-:W-:Y:S06]  /*25c0*/  BRA `(.L_x_61) ;  /* 0x0000000000087947 */ /* 0x000fec0003800000 */
.L_x_62:
[----:B------:R-:W-:Y:S01]  /*25d0*/  LOP3.LUT R31, R9, 0x80000, RZ, 0xfc, !PT ;  /* 0x00080000091f7812 */ /* 0x000fe200078efcff */
[----:B------:R-:W-:-:S07]  /*25e0*/  IMAD.MOV.U32 R30, RZ, RZ, R8 ;  /* 0x000000ffff1e7224 */ /* 0x000fce00078e0008 */
.L_x_61:
[----:B------:R-:W-:Y:S05]  /*25f0*/  BSYNC.RECONVERGENT B2 ;  /* 0x0000000000027941 */ /* 0x000fea0003800200 */
.L_x_59:
[----:B------:R-:W-:Y:S01]  /*2600*/  MOV R6, R0 ;  /* 0x0000000000067202 */ /* 0x000fe20000000f00 */
[----:B------:R-:W-:-:S04]  /*2610*/  IMAD.MOV.U32 R7, RZ, RZ, 0x0 ;  /* 0x00000000ff077424 */ /* 0x000fc800078e00ff */
[----:B------:R-:W-:Y:S05]  /*2620*/  RET.REL.NODEC R6 `(_Z8_pcm_d_sPdS_PKdS1_S1_S1_S1_i) ;  /* 0xffffffd806747950 */ /* 0x000fea0003c3ffff */
        .weak           $__internal_3_$__cuda_sm20_dsqrt_rn_f64_mediumpath_v1
        .type           $__internal_3_$__cuda_sm20_dsqrt_rn_f64_mediumpath_v1,@function
        .size           $__internal_3_$__cuda_sm20_dsqrt_rn_f64_mediumpath_v1,(.L_x_72 - $__internal_3_$__cuda_sm20_dsqrt_rn_f64_mediumpath_v1)
$__internal_3_$__cuda_sm20_dsqrt_rn_f64_mediumpath_v1:
        /* <DEDUP_REMOVED lines=12> */
.L_x_65:
[----:B------:R-:W-:-:S14]  /*26f0*/  DSETP.NE.AND P0, PT, R4, RZ, PT ;  /* 0x000000ff0400722a */ /* 0x000fdc0003f05000 */
[----:B------:R-:W-:Y:S05]  /*2700*/  @!P0 BRA `(.L_x_67) ;  /* 0x0000000000588947 */ /* 0x000fea0003800000 */
[----:B------:R-:W-:-:S13]  /*2710*/  ISETP.GE.AND P0, PT, R5, RZ, PT ;  /* 0x000000ff0500720c */ /* 0x000fda0003f06270 */
[----:B------:R-:W-:Y:S02]  /*2720*/  @!P0 IMAD.MOV.U32 R6, RZ, RZ, 0x0 ;  /* 0x00000000ff068424 */ /* 0x000fe400078e00ff */
        /* <DEDUP_REMOVED lines=20> */
.L_x_67:
[----:B------:R-:W-:-:S11]  /*2870*/  DADD R6, R4, R4 ;  /* 0x0000000004067229 */ /* 0x000fd60000000004 */
.L_x_66:
[----:B------:R-:W-:Y:S05]  /*2880*/  BSYNC.RECONVERGENT B1 ;  /* 0x0000000000017941 */ /* 0x000fea0003800200 */
.L_x_64:
[----:B------:R-:W-:Y:S02]  /*2890*/  IMAD.MOV.U32 R4, RZ, RZ, R0 ;  /* 0x000000ffff047224 */ /* 0x000fe400078e0000 */
[----:B------:R-:W-:Y:S02]  /*28a0*/  IMAD.MOV.U32 R5, RZ, RZ, 0x0 ;  /* 0x00000000ff057424 */ /* 0x000fe400078e00ff */
[----:B------:R-:W-:Y:S02]  /*28b0*/  IMAD.MOV.U32 R10, RZ, RZ, R6 ;  /* 0x000000ffff0a7224 */ /* 0x000fe400078e0006 */
[----:B------:R-:W-:Y:S01]  /*28c0*/  IMAD.MOV.U32 R11, RZ, RZ, R7 ;  /* 0x000000ffff0b7224 */ /* 0x000fe200078e0007 */
[----:B------:R-:W-:Y:S06]  /*28d0*/  RET.REL.NODEC R4 `(_Z8_pcm_d_sPdS_PKdS1_S1_S1_S1_i) ;  /* 0xffffffd404c87950 */ /* 0x000fec0003c3ffff */
.L_x_68:
        /* <DEDUP_REMOVED lines=10> */
.L_x_72:


//--------------------- .nv.shared.reserved.0     --------------------------
	.section	.nv.shared.reserved.0,"aw",@nobits
	.weak		__nv_reservedSMEM_offset_0_alias
	.size		__nv_reservedSMEM_offset_0_alias, 0, 64
	.other		__nv_reservedSMEM_offset_0_alias,@"STO_CUDA_RESERVED_SHARED STV_DEFAULT"
__nv_reservedSMEM_offset_0_alias:
	.zero		0
	.zero		64


//--------------------- .nv.constant0._Z10_pcm_dD_dSPdS_PKdS1_S1_S1_S1_i --------------------------
	.section	.nv.constant0._Z10_pcm_dD_dSPdS_PKdS1_S1_S1_S1_i,"a",@progbits
	.sectionflags	@""
	.align	4
.nv.constant0._Z10_pcm_dD_dSPdS_PKdS1_S1_S1_S1_i:
	.zero		956


//--------------------- .nv.constant0._Z8_pcm_d_sPdS_PKdS1_S1_S1_S1_i --------------------------
	.section	.nv.constant0._Z8_pcm_d_sPdS_PKdS1_S1_S1_S1_i,"a",@progbits
	.sectionflags	@""
	.align	4
.nv.constant0._Z8_pcm_d_sPdS_PKdS1_S1_S1_S1_i:
	.zero		956


//--------------------- SYMBOLS --------------------------

	.type		.nv.reservedSmem.offset0,@object
	.size		.nv.reservedSmem.offset0,0x4
